def attn_fwd(
    Q,
    K,
    V,
    Out,
    Lse,
    sm_scale,
    stride_qz,
    stride_qh,
    stride_qm,
    stride_qk,
    stride_kz,
    stride_kh,
    stride_kn,
    stride_kk,
    stride_vz,
    stride_vh,
    stride_vn,
    stride_vk,
    stride_oz,
    stride_oh,
    stride_om,
    stride_ok,
    seqlen_q,
    seqlen_k,
    BLOCK_M: tl.constexpr,
    BLOCK_N: tl.constexpr,
    HEAD_DIM: tl.constexpr,
    CAUSAL: tl.constexpr,
):
    start_m = tl.program_id(0)
    off_hz = tl.program_id(1)
    q_off = off_hz * stride_qh
    k_off = off_hz * stride_kh
    v_off = off_hz * stride_vh
    offs_m = start_m * BLOCK_M + tl.arange(0, BLOCK_M)
    offs_d = tl.arange(0, HEAD_DIM)
    offs_n = tl.arange(0, BLOCK_N)
    q_ptrs = Q + q_off + offs_m[:, None] * stride_qm + offs_d[None, :] * stride_qk
    k_ptrs = K + k_off + offs_d[:, None] * stride_kk + offs_n[None, :] * stride_kn
    v_ptrs = V + v_off + offs_n[:, None] * stride_vn + offs_d[None, :] * stride_vk
    m_i = tl.full([BLOCK_M], float("-inf"), dtype=tl.float32)
    l_i = tl.zeros([BLOCK_M], dtype=tl.float32) + 1.0
    acc = tl.zeros([BLOCK_M, HEAD_DIM], dtype=tl.float32)
    q = tl.load(q_ptrs)
    acc, l_i, m_i = _attn_fwd_inner(
        acc,
        l_i,
        m_i,
        q,
        k_ptrs,
        v_ptrs,
        sm_scale,
        stride_kn,
        stride_vn,
        start_m,
        seqlen_k,
        BLOCK_M,
        BLOCK_N,
        HEAD_DIM,
        CAUSAL,
    )
    acc = acc / l_i[:, None]
    lse = m_i + tl.math.log2(l_i) / 1.4426950408889634
    o_ptrs = (
        Out
        + off_hz * stride_oh
        + offs_m[:, None] * stride_om
        + offs_d[None, :] * stride_ok
    )
    tl.store(o_ptrs, acc.to(Out.dtype.element_ty))
    tl.store(Lse + off_hz * seqlen_q + offs_m, lse)

# config = {"BLOCK_M": 32, "BLOCK_N": 64, "HEAD_DIM": 256, "arch": "sm_90", "causal": false, "dtype": "bf16", "num_stages": 3, "num_warps": 4}
# arch = sm_90


// ===== COMPILED SASS (sm_90a) =====

	.target	sm_90a

	.elftype	@"ET_EXEC"


//--------------------- .note.nv.tkinfo           --------------------------
	.section	.note.nv.tkinfo,"",@"SHT_NOTE"
	.sectionflags	@"SHF_NOTE_NV_TKINFO"
	.tkinfo
        /*0018*/ 	.word	0x00000002
        /*0030*/ 	.string	""
        /*0030*/ 	.string	"ptxas"
        /*0030*/ 	.string	"Cuda compilation tools, release 13.0, V13.0.88"
        /*0030*/ 	.string	"Build cuda_13.0.r13.0/compiler.36424714_0"
        /*0030*/ 	.string	"-v  -suppress-debug-info  -lineinfo  -arch sm_90a "



//--------------------- .note.nv.cuinfo           --------------------------
	.section	.note.nv.cuinfo,"",@"SHT_NOTE"
	.sectionflags	@"SHF_NOTE_NV_CUINFO"
        /*0018*/ 	.short	0x0002
        /*001a*/ 	.short	0x005a
        /*001c*/ 	.short	0x0082
	.zero		2


//--------------------- .nv.info                  --------------------------
	.section	.nv.info,"",@"SHT_CUDA_INFO"
	.align	4


	//----- nvinfo : EIATTR_REGCOUNT
	.align		4
        /*0000*/ 	.byte	0x04, 0x2f
        /*0002*/ 	.short	(.L_2 - .L_1)
	.align		4
.L_1:
        /*0004*/ 	.word	index@(attn_fwd)
        /*0008*/ 	.word	0x000000ff


	//----- nvinfo : EIATTR_FRAME_SIZE
	.align		4
.L_2:
        /*000c*/ 	.byte	0x04, 0x11
        /*000e*/ 	.short	(.L_4 - .L_3)
	.align		4
.L_3:
        /*0010*/ 	.word	index@(attn_fwd)
        /*0014*/ 	.word	0x00000730


	//----- nvinfo : EIATTR_MIN_STACK_SIZE
	.align		4
.L_4:
        /*0018*/ 	.byte	0x04, 0x12
        /*001a*/ 	.short	(.L_6 - .L_5)
	.align		4
.L_5:
        /*001c*/ 	.word	index@(attn_fwd)
        /*0020*/ 	.word	0x00000730
.L_6:


//--------------------- .nv.compat                --------------------------
	.section	.nv.compat,"",@"SHT_CUDA_COMPAT_INFO"
	.align	4
        /*0000*/ 	.byte	0x02, 0x09, 0x01, 0x00, 0x02, 0x02, 0x01, 0x00, 0x02, 0x05, 0x05, 0x00, 0x03, 0x07, 0x01, 0x01
        /*0010*/ 	.byte	0x02, 0x03, 0x00, 0x00, 0x02, 0x06, 0x01, 0x00, 0x04, 0x0b, 0x08, 0x00, 0x00, 0x00, 0x00, 0x00
        /*0020*/ 	.byte	0x00, 0x00, 0x00, 0x00


//--------------------- .nv.info.attn_fwd         --------------------------
	.section	.nv.info.attn_fwd,"",@"SHT_CUDA_INFO"
	.sectionflags	@""
	.align	4


	//----- nvinfo : EIATTR_CUDA_API_VERSION
	.align		4
        /*0000*/ 	.byte	0x04, 0x37
        /*0002*/ 	.short	(.L_8 - .L_7)
.L_7:
        /*0004*/ 	.word	0x00000082


	//----- nvinfo : EIATTR_KPARAM_INFO
	.align		4
.L_8:
        /*0008*/ 	.byte	0x04, 0x17
        /*000a*/ 	.short	(.L_10 - .L_9)
.L_9:
        /*000c*/ 	.word	0x00000000
        /*0010*/ 	.short	0x0019
        /*0012*/ 	.short	0x0080
        /*0014*/ 	.byte	0x00, 0xf4, 0x21, 0x00


	//----- nvinfo : EIATTR_KPARAM_INFO
	.align		4
.L_10:
        /*0018*/ 	.byte	0x04, 0x17
        /*001a*/ 	.short	(.L_12 - .L_11)
.L_11:
        /*001c*/ 	.word	0x00000000
        /*0020*/ 	.short	0x0018
        /*0022*/ 	.short	0x0078
        /*0024*/ 	.byte	0x00, 0xf4, 0x21, 0x00


	//----- nvinfo : EIATTR_KPARAM_INFO
	.align		4
.L_12:
        /*0028*/ 	.byte	0x04, 0x17
        /*002a*/ 	.short	(.L_14 - .L_13)
.L_13:
        /*002c*/ 	.word	0x00000000
        /*0030*/ 	.short	0x0017
        /*0032*/ 	.short	0x0070
        /*0034*/ 	.byte	0x00, 0xf0, 0x11, 0x00


	//----- nvinfo : EIATTR_KPARAM_INFO
	.align		4
.L_14:
        /*0038*/ 	.byte	0x04, 0x17
        /*003a*/ 	.short	(.L_16 - .L_15)
.L_15:
        /*003c*/ 	.word	0x00000000
        /*0040*/ 	.short	0x0016
        /*0042*/ 	.short	0x006c
        /*0044*/ 	.byte	0x00, 0xf0, 0x11, 0x00


	//----- nvinfo : EIATTR_KPARAM_INFO
	.align		4
.L_16:
        /*0048*/ 	.byte	0x04, 0x17
        /*004a*/ 	.short	(.L_18 - .L_17)
.L_17:
        /*004c*/ 	.word	0x00000000
        /*0050*/ 	.short	0x0015
        /*0052*/ 	.short	0x0068
        /*0054*/ 	.byte	0x00, 0xf0, 0x11, 0x00


	//----- nvinfo : EIATTR_KPARAM_INFO
	.align		4
.L_18:
        /*0058*/ 	.byte	0x04, 0x17
        /*005a*/ 	.short	(.L_20 - .L_19)
.L_19:
        /*005c*/ 	.word	0x00000000
        /*0060*/ 	.short	0x0014
        /*0062*/ 	.short	0x0064
        /*0064*/ 	.byte	0x00, 0xf0, 0x11, 0x00


	//----- nvinfo : EIATTR_KPARAM_INFO
	.align		4
.L_20:
        /*0068*/ 	.byte	0x04, 0x17
        /*006a*/ 	.short	(.L_22 - .L_21)
.L_21:
        /*006c*/ 	.word	0x00000000
        /*0070*/ 	.short	0x0013
        /*0072*/ 	.short	0x0060
        /*0074*/ 	.byte	0x00, 0xf0, 0x11, 0x00


	//----- nvinfo : EIATTR_KPARAM_INFO
	.align		4
.L_22:
        /*0078*/ 	.byte	0x04, 0x17
        /*007a*/ 	.short	(.L_24 - .L_23)
.L_23:
        /*007c*/ 	.word	0x00000000
        /*0080*/ 	.short	0x0012
        /*0082*/ 	.short	0x005c
        /*0084*/ 	.byte	0x00, 0xf0, 0x11, 0x00


	//----- nvinfo : EIATTR_KPARAM_INFO
	.align		4
.L_24:
        /*0088*/ 	.byte	0x04, 0x17
        /*008a*/ 	.short	(.L_26 - .L_25)
.L_25:
        /*008c*/ 	.word	0x00000000
        /*0090*/ 	.short	0x0011
        /*0092*/ 	.short	0x0058
        /*0094*/ 	.byte	0x00, 0xf0, 0x11, 0x00


	//----- nvinfo : EIATTR_KPARAM_INFO
	.align		4
.L_26:
        /*0098*/ 	.byte	0x04, 0x17
        /*009a*/ 	.short	(.L_28 - .L_27)
.L_27:
        /*009c*/ 	.word	0x00000000
        /*00a0*/ 	.short	0x0010
        /*00a2*/ 	.short	0x0054
        /*00a4*/ 	.byte	0x00, 0xf0, 0x11, 0x00


	//----- nvinfo : EIATTR_KPARAM_INFO
	.align		4
.L_28:
        /*00a8*/ 	.byte	0x04, 0x17
        /*00aa*/ 	.short	(.L_30 - .L_29)
.L_29:
        /*00ac*/ 	.word	0x00000000
        /*00b0*/ 	.short	0x000f
        /*00b2*/ 	.short	0x0050
        /*00b4*/ 	.byte	0x00, 0xf0, 0x11, 0x00


	//----- nvinfo : EIATTR_KPARAM_INFO
	.align		4
.L_30:
        /*00b8*/ 	.byte	0x04, 0x17
        /*00ba*/ 	.short	(.L_32 - .L_31)
.L_31:
        /*00bc*/ 	.word	0x00000000
        /*00c0*/ 	.short	0x000e
        /*00c2*/ 	.short	0x004c
        /*00c4*/ 	.byte	0x00, 0xf0, 0x11, 0x00


	//----- nvinfo : EIATTR_KPARAM_INFO
	.align		4
.L_32:
        /*00c8*/ 	.byte	0x04, 0x17
        /*00ca*/ 	.short	(.L_34 - .L_33)
.L_33:
        /*00cc*/ 	.word	0x00000000
        /*00d0*/ 	.short	0x000d
        /*00d2*/ 	.short	0x0048
        /*00d4*/ 	.byte	0x00, 0xf0, 0x11, 0x00


	//----- nvinfo : EIATTR_KPARAM_INFO
	.align		4
.L_34:
        /*00d8*/ 	.byte	0x04, 0x17
        /*00da*/ 	.short	(.L_36 - .L_35)
.L_35:
        /*00dc*/ 	.word	0x00000000
        /*00e0*/ 	.short	0x000c
        /*00e2*/ 	.short	0x0044
        /*00e4*/ 	.byte	0x00, 0xf0, 0x11, 0x00


	//----- nvinfo : EIATTR_KPARAM_INFO
	.align		4
.L_36:
        /*00e8*/ 	.byte	0x04, 0x17
        /*00ea*/ 	.short	(.L_38 - .L_37)
.L_37:
        /*00ec*/ 	.word	0x00000000
        /*00f0*/ 	.short	0x000b
        /*00f2*/ 	.short	0x0040
        /*00f4*/ 	.byte	0x00, 0xf0, 0x11, 0x00


	//----- nvinfo : EIATTR_KPARAM_INFO
	.align		4
.L_38:
        /*00f8*/ 	.byte	0x04, 0x17
        /*00fa*/ 	.short	(.L_40 - .L_39)
.L_39:
        /*00fc*/ 	.word	0x00000000
        /*0100*/ 	.short	0x000a
        /*0102*/ 	.short	0x003c
        /*0104*/ 	.byte	0x00, 0xf0, 0x11, 0x00


	//----- nvinfo : EIATTR_KPARAM_INFO
	.align		4
.L_40:
        /*0108*/ 	.byte	0x04, 0x17
        /*010a*/ 	.short	(.L_42 - .L_41)
.L_41:
        /*010c*/ 	.word	0x00000000
        /*0110*/ 	.short	0x0009
        /*0112*/ 	.short	0x0038
        /*0114*/ 	.byte	0x00, 0xf0, 0x11, 0x00


	//----- nvinfo : EIATTR_KPARAM_INFO
	.align		4
.L_42:
        /*0118*/ 	.byte	0x04, 0x17
        /*011a*/ 	.short	(.L_44 - .L_43)
.L_43:
        /*011c*/ 	.word	0x00000000
        /*0120*/ 	.short	0x0008
        /*0122*/ 	.short	0x0034
        /*0124*/ 	.byte	0x00, 0xf0, 0x11, 0x00


	//----- nvinfo : EIATTR_KPARAM_INFO
	.align		4
.L_44:
        /*0128*/ 	.byte	0x04, 0x17
        /*012a*/ 	.short	(.L_46 - .L_45)
.L_45:
        /*012c*/ 	.word	0x00000000
        /*0130*/ 	.short	0x0007
        /*0132*/ 	.short	0x0030
        /*0134*/ 	.byte	0x00, 0xf0, 0x11, 0x00


	//----- nvinfo : EIATTR_KPARAM_INFO
	.align		4
.L_46:
        /*0138*/ 	.byte	0x04, 0x17
        /*013a*/ 	.short	(.L_48 - .L_47)
.L_47:
        /*013c*/ 	.word	0x00000000
        /*0140*/ 	.short	0x0006
        /*0142*/ 	.short	0x002c
        /*0144*/ 	.byte	0x00, 0xf0, 0x11, 0x00


	//----- nvinfo : EIATTR_KPARAM_INFO
	.align		4
.L_48:
        /*0148*/ 	.byte	0x04, 0x17
        /*014a*/ 	.short	(.L_50 - .L_49)
.L_49:
        /*014c*/ 	.word	0x00000000
        /*0150*/ 	.short	0x0005
        /*0152*/ 	.short	0x0028
        /*0154*/ 	.byte	0x00, 0xf0, 0x11, 0x00


	//----- nvinfo : EIATTR_KPARAM_INFO
	.align		4
.L_50:
        /*0158*/ 	.byte	0x04, 0x17
        /*015a*/ 	.short	(.L_52 - .L_51)
.L_51:
        /*015c*/ 	.word	0x00000000
        /*0160*/ 	.short	0x0004
        /*0162*/ 	.short	0x0020
        /*0164*/ 	.byte	0x00, 0xf4, 0x21, 0x00


	//----- nvinfo : EIATTR_KPARAM_INFO
	.align		4
.L_52:
        /*0168*/ 	.byte	0x04, 0x17
        /*016a*/ 	.short	(.L_54 - .L_53)
.L_53:
        /*016c*/ 	.word	0x00000000
        /*0170*/ 	.short	0x0003
        /*0172*/ 	.short	0x0018
        /*0174*/ 	.byte	0x00, 0xf4, 0x21, 0x00


	//----- nvinfo : EIATTR_KPARAM_INFO
	.align		4
.L_54:
        /*0178*/ 	.byte	0x04, 0x17
        /*017a*/ 	.short	(.L_56 - .L_55)
.L_55:
        /*017c*/ 	.word	0x00000000
        /*0180*/ 	.short	0x0002
        /*0182*/ 	.short	0x0010
        /*0184*/ 	.byte	0x00, 0xf4, 0x21, 0x00


	//----- nvinfo : EIATTR_KPARAM_INFO
	.align		4
.L_56:
        /*0188*/ 	.byte	0x04, 0x17
        /*018a*/ 	.short	(.L_58 - .L_57)
.L_57:
        /*018c*/ 	.word	0x00000000
        /*0190*/ 	.short	0x0001
        /*0192*/ 	.short	0x0008
        /*0194*/ 	.byte	0x00, 0xf4, 0x21, 0x00


	//----- nvinfo : EIATTR_KPARAM_INFO
	.align		4
.L_58:
        /*0198*/ 	.byte	0x04, 0x17
        /*019a*/ 	.short	(.L_60 - .L_59)
.L_59:
        /*019c*/ 	.word	0x00000000
        /*01a0*/ 	.short	0x0000
        /*01a2*/ 	.short	0x0000
        /*01a4*/ 	.byte	0x00, 0xf4, 0x21, 0x00


	//----- nvinfo : EIATTR_SPARSE_MMA_MASK
	.align		4
.L_60:
        /*01a8*/ 	.byte	0x03, 0x50
        /*01aa*/ 	.short	0x0000


	//----- nvinfo : EIATTR_MAXREG_COUNT
	.align		4
        /*01ac*/ 	.byte	0x03, 0x1b
        /*01ae*/ 	.short	0x00ff


	//----- nvinfo : EIATTR_NUM_BARRIERS
	.align		4
        /*01b0*/ 	.byte	0x02, 0x4c
        /*01b2*/ 	.byte	0x01
	.zero		1


	//----- nvinfo : EIATTR_ANNOTATIONS
	.align		4
        /*01b4*/ 	.byte	0x04, 0x55
        /*01b6*/ 	.short	(.L_62 - .L_61)


	//   ....[0]....
.L_61:
        /*01b8*/ 	.word	0x00000001
        /*01bc*/ 	.byte	0xb0, 0x1d, 0x00, 0x00, 0x01, 0x00, 0x00, 0x00, 0x50, 0x1e, 0x00, 0x00, 0x01, 0x00, 0x00, 0x00
        /* <DEDUP_REMOVED lines=228> */
        /*100c*/ 	.byte	0x10, 0x98, 0x00, 0x00, 0x01, 0x00, 0x00, 0x00, 0x40, 0x98, 0x00, 0x00


	//----- nvinfo : EIATTR_MERCURY_ISA_VERSION
	.align		4
.L_62:
        /*1018*/ 	.byte	0x03, 0x5f
        /*101a*/ 	.short	0x0101


	//----- nvinfo : EIATTR_COOP_GROUP_MASK_REGIDS
	.align		4
        /*101c*/ 	.byte	0x04, 0x29
        /*101e*/ 	.short	(.L_64 - .L_63)


	//   ....[0]....
.L_63:
        /*1020*/ 	.word	0xffffffff


	//   ....[1]....
        /*1024*/ 	.word	0xffffffff


	//   ....[2]....
        /*1028*/ 	.word	0xffffffff


	//   ....[3]....
        /*102c*/ 	.word	0xffffffff


	//   ....[4]....
        /*1030*/ 	.word	0xffffffff


	//   ....[5]....
        /*1034*/ 	.word	0xffffffff


	//   ....[6]....
        /*1038*/ 	.word	0xffffffff


	//   ....[7]....
        /*103c*/ 	.word	0xffffffff


	//   ....[8]....
        /*1040*/ 	.word	0xffffffff


	//   ....[9]....
        /*1044*/ 	.word	0xffffffff


	//   ....[10]....
        /*1048*/ 	.word	0xffffffff


	//   ....[11]....
        /*104c*/ 	.word	0xffffffff


	//   ....[12]....
        /*1050*/ 	.word	0xffffffff


	//   ....[13]....
        /*1054*/ 	.word	0xffffffff


	//   ....[14]....
        /*1058*/ 	.word	0xffffffff


	//   ....[15]....
        /*105c*/ 	.word	0xffffffff


	//   ....[16]....
        /*1060*/ 	.word	0xffffffff


	//   ....[17]....
        /*1064*/ 	.word	0xffffffff


	//   ....[18]....
        /*1068*/ 	.word	0xffffffff


	//   ....[19]....
        /*106c*/ 	.word	0xffffffff


	//----- nvinfo : EIATTR_COOP_GROUP_INSTR_OFFSETS
	.align		4
.L_64:
        /*1070*/ 	.byte	0x04, 0x28
        /*1072*/ 	.short	(.L_66 - .L_65)


	//   ....[0]....
.L_65:
        /*1074*/ 	.word	0x00007ba0


	//   ....[1]....
        /*1078*/ 	.word	0x00007bb0


	//   ....[2]....
        /*107c*/ 	.word	0x00007bc0


	//   ....[3]....
        /*1080*/ 	.word	0x00007bd0


	//   ....[4]....
        /*1084*/ 	.word	0x00007c20


	//   ....[5]....
        /*1088*/ 	.word	0x00007c30


	//   ....[6]....
        /*108c*/ 	.word	0x00007c40


	//   ....[7]....
        /*1090*/ 	.word	0x00007c50


	//   ....[8]....
        /*1094*/ 	.word	0x00007d70


	//   ....[9]....
        /*1098*/ 	.word	0x00007d90


	//   ....[10]....
        /*109c*/ 	.word	0x00008230


	//   ....[11]....
        /*10a0*/ 	.word	0x00008240


	//   ....[12]....
        /*10a4*/ 	.word	0x00008250


	//   ....[13]....
        /*10a8*/ 	.word	0x00008260


	//   ....[14]....
        /*10ac*/ 	.word	0x000082b0


	//   ....[15]....
        /*10b0*/ 	.word	0x000082c0


	//   ....[16]....
        /*10b4*/ 	.word	0x000082d0


	//   ....[17]....
        /*10b8*/ 	.word	0x000082e0


	//   ....[18]....
        /*10bc*/ 	.word	0x000083a0


	//   ....[19]....
        /*10c0*/ 	.word	0x000083c0


	//----- nvinfo : EIATTR_EXIT_INSTR_OFFSETS
	.align		4
.L_66:
        /*10c4*/ 	.byte	0x04, 0x1c
        /*10c6*/ 	.short	(.L_68 - .L_67)


	//   ....[0]....
.L_67:
        /*10c8*/ 	.word	0x0000ddf0


	//   ....[1]....
        /*10cc*/ 	.word	0x0000de20


	//----- nvinfo : EIATTR_REQNTID
	.align		4
.L_68:
        /*10d0*/ 	.byte	0x04, 0x10
        /*10d2*/ 	.short	(.L_70 - .L_69)
.L_69:
        /*10d4*/ 	.word	0x00000080
        /*10d8*/ 	.word	0x00000001
        /*10dc*/ 	.word	0x00000001


	//----- nvinfo : EIATTR_CBANK_PARAM_SIZE
	.align		4
.L_70:
        /*10e0*/ 	.byte	0x03, 0x19
        /*10e2*/ 	.short	0x0088


	//----- nvinfo : EIATTR_PARAM_CBANK
	.align		4
        /*10e4*/ 	.byte	0x04, 0x0a
        /*10e6*/ 	.short	(.L_72 - .L_71)
	.align		4
.L_71:
        /*10e8*/ 	.word	index@(.nv.constant0.attn_fwd)
        /*10ec*/ 	.short	0x0210
        /*10ee*/ 	.short	0x0088


	//----- nvinfo : EIATTR_SW_WAR
	.align		4
.L_72:
        /*10f0*/ 	.byte	0x04, 0x36
        /*10f2*/ 	.short	(.L_74 - .L_73)
.L_73:
        /*10f4*/ 	.word	0x00000008
.L_74:


//--------------------- .nv.callgraph             --------------------------
	.section	.nv.callgraph,"",@"SHT_CUDA_CALLGRAPH"
	.align	4
	.sectionentsize	8
	.align		4
        /*0000*/ 	.word	0x00000000
	.align		4
        /*0004*/ 	.word	0xffffffff
	.align		4
        /*0008*/ 	.word	0x00000000
	.align		4
        /*000c*/ 	.word	0xfffffffe
	.align		4
        /*0010*/ 	.word	0x00000000
	.align		4
        /*0014*/ 	.word	0xfffffffd
	.align		4
        /*0018*/ 	.word	0x00000000
	.align		4
        /*001c*/ 	.word	0xfffffffc


//--------------------- .nv.constant4             --------------------------
	.section	.nv.constant4,"a",@progbits
	.align	8
	.align		8
.nv.constant4:
        /*0000*/ 	.dword	_$_str


//--------------------- .text.attn_fwd            --------------------------
	.section	.text.attn_fwd,"ax",@progbits
	.align	128
        .global         attn_fwd
        .type           attn_fwd,@function
        .size           attn_fwd,(.L_x_3 - attn_fwd)
        .other          attn_fwd,@"STO_CUDA_ENTRY STV_DEFAULT"
attn_fwd:
.text.attn_fwd:
[----:B------:R-:W0:Y:S01]  /*0000*/  LDC R1, c[0x0][0x28] ;  /* 0x00000a00ff017b82 */ /* 0x000e220000000800 */
[----:B------:R-:W1:Y:S07]  /*0010*/  S2R R0, SR_TID.X ;  /* 0x0000000000007919 */ /* 0x000e6e0000002100 */
[----:B------:R-:W2:Y:S01]  /*0020*/  S2UR UR7, SR_CTAID.Y ;  /* 0x00000000000779c3 */ /* 0x000ea20000002600 */
[----:B------:R-:W-:Y:S01]  /*0030*/  ULDC.64 UR4, c[0x0][0x240] ;  /* 0x0000900000047ab9 */ /* 0x000fe20000000a00 */
[----:B------:R-:W-:Y:S01]  /*0040*/  ULDC.64 UR10, c[0x0][0x208] ;  /* 0x00008200000a7ab9 */ /* 0x000fe20000000a00 */
[----:B------:R-:W3:Y:S01]  /*0050*/  S2R R3, SR_CTAID.X ;  /* 0x0000000000037919 */ /* 0x000ee20000002500 */
[----:B0-----:R-:W-:-:S04]  /*0060*/  IADD3 R1, R1, -0x730, RZ ;  /* 0xfffff8d001017810 */ /* 0x001fc80007ffe0ff */
[----:B------:R-:W0:Y:S08]  /*0070*/  LDC R6, c[0x0][0x248] ;  /* 0x00009200ff067b82 */ /* 0x000e300000000800 */
[----:B------:R-:W4:Y:S01]  /*0080*/  LDC.64 R8, c[0x0][0x210] ;  /* 0x00008400ff087b82 */ /* 0x000f220000000a00 */
[----:B--2---:R-:W-:-:S04]  /*0090*/  UIMAD UR4, UR7, UR4, URZ ;  /* 0x00000004070472a4 */ /* 0x004fc8000f8e023f */
[----:B------:R-:W-:Y:S01]  /*00a0*/  USHF.L.U32 UR6, UR4, 0x1, URZ ;  /* 0x0000000104067899 */ /* 0x000fe2000800063f */
[----:B-1----:R-:W-:-:S05]  /*00b0*/  LOP3.LUT R2, R0, 0x1f, RZ, 0xc0, !PT ;  /* 0x0000001f00027812 */ /* 0x002fca00078ec0ff */
[----:B---3--:R-:W-:Y:S01]  /*00c0*/  IMAD R4, R3, 0x20, R2 ;  /* 0x0000002003047824 */ /* 0x008fe200078e0202 */
[----:B------:R-:W-:-:S03]  /*00d0*/  SHF.R.U32.HI R3, RZ, 0x5, R0 ;  /* 0x00000005ff037819 */ /* 0x000fc60000011600 */
[----:B------:R-:W-:Y:S01]  /*00e0*/  IMAD R2, R4, UR5, RZ ;  /* 0x0000000504027c24 */ /* 0x000fe2000f8e02ff */
[----:B------:R-:W-:Y:S01]  /*00f0*/  SGXT.U32 R3, R3, 0x2 ;  /* 0x000000020303781a */ /* 0x000fe20000000000 */
[----:B------:R-:W-:-:S04]  /*0100*/  UIMAD.WIDE UR4, UR4, 0x2, URZ ;  /* 0x00000002040478a5 */ /* 0x000fc8000f8e023f */
[----:B0-----:R-:W-:Y:S01]  /*0110*/  IMAD R5, R3, R6, RZ ;  /* 0x0000000603057224 */ /* 0x001fe200078e02ff */
[C---:B------:R-:W-:Y:S01]  /*0120*/  SHF.L.U32 R3, R2.reuse, 0x1, RZ ;  /* 0x0000000102037819 */ /* 0x040fe200000006ff */
[----:B------:R-:W-:-:S03]  /*0130*/  IMAD.HI R2, R2, 0x2, RZ ;  /* 0x0000000202027827 */ /* 0x000fc600078e02ff */
[----:B----4-:R-:W-:Y:S01]  /*0140*/  IADD3 R3, P0, P1, R3, UR6, R8 ;  /* 0x0000000603037c10 */ /* 0x010fe2000f91e008 */
[----:B------:R-:W-:-:S03]  /*0150*/  IMAD R7, R6, 0x4, R5 ;  /* 0x0000000406077824 */ /* 0x000fc600078e0205 */
[----:B------:R-:W-:Y:S02]  /*0160*/  IADD3.X R2, R2, UR5, R9, P0, P1 ;  /* 0x0000000502027c10 */ /* 0x000fe400087e2409 */
[C---:B------:R-:W-:Y:S02]  /*0170*/  LEA R11, R6.reuse, R7, 0x2 ;  /* 0x00000007060b7211 */ /* 0x040fe400078e10ff */
[-C--:B------:R-:W-:Y:S02]  /*0180*/  LEA R8, P0, R5, R3.reuse, 0x1 ;  /* 0x0000000305087211 */ /* 0x080fe400078008ff */
[-C--:B------:R-:W-:Y:S01]  /*0190*/  LEA R12, P1, R11, R3.reuse, 0x1 ;  /* 0x000000030b0c7211 */ /* 0x080fe200078208ff */
[----:B------:R-:W-:Y:S01]  /*01a0*/  IMAD R15, R6, 0x4, R11 ;  /* 0x00000004060f7824 */ /* 0x000fe200078e020b */
[----:B------:R-:W-:Y:S02]  /*01b0*/  LEA.HI.X.SX32 R9, R5, R2, 0x1, P0 ;  /* 0x0000000205097211 */ /* 0x000fe400000f0eff */
[----:B------:R-:W-:-:S02]  /*01c0*/  LEA R10, P0, R7, R3, 0x1 ;  /* 0x00000003070a7211 */ /* 0x000fc400078008ff */
[C---:B------:R-:W-:Y:S01]  /*01d0*/  LEA R17, R6.reuse, R15, 0x2 ;  /* 0x0000000f06117211 */ /* 0x040fe200078e10ff */
[----:B------:R0:W2:Y:S01]  /*01e0*/  LDG.E.U16 R4, desc[UR10][R8.64] ;  /* 0x0000000a08047981 */ /* 0x0000a2000c1e1500 */
[-C--:B------:R-:W-:Y:S02]  /*01f0*/  LEA.HI.X.SX32 R13, R11, R2.reuse, 0x1, P1 ;  /* 0x000000020b0d7211 */ /* 0x080fe400008f0eff */
[-C--:B------:R-:W-:Y:S01]  /*0200*/  LEA.HI.X.SX32 R11, R7, R2.reuse, 0x1, P0 ;  /* 0x00000002070b7211 */ /* 0x080fe200000f0eff */
[----:B------:R-:W-:Y:S01]  /*0210*/  IMAD R19, R6, 0x4, R17 ;  /* 0x0000000406137824 */ /* 0x000fe200078e0211 */
[CC--:B------:R-:W-:Y:S01]  /*0220*/  LEA R14, P0, R15.reuse, R3.reuse, 0x1 ;  /* 0x000000030f0e7211 */ /* 0x0c0fe200078008ff */
[----:B------:R1:W3:Y:S03]  /*0230*/  LDG.E.U16 R5, desc[UR10][R12.64] ;  /* 0x0000000a0c057981 */ /* 0x0002e6000c1e1500 */
[----:B------:R-:W-:Y:S01]  /*0240*/  LEA.HI.X.SX32 R15, R15, R2, 0x1, P0 ;  /* 0x000000020f0f7211 */ /* 0x000fe200000f0eff */
[----:B------:R4:W5:Y:S01]  /*0250*/  LDG.E.U16 R7, desc[UR10][R10.64] ;  /* 0x0000000a0a077981 */ /* 0x000962000c1e1500 */
[----:B------:R-:W-:-:S02]  /*0260*/  LEA R16, P0, R17, R3, 0x1 ;  /* 0x0000000311107211 */ /* 0x000fc400078008ff */
[C---:B------:R-:W-:Y:S01]  /*0270*/  LEA R21, R6.reuse, R19, 0x2 ;  /* 0x0000001306157211 */ /* 0x040fe200078e10ff */
[----:B------:R4:W5:Y:S01]  /*0280*/  LDG.E.U16 R8, desc[UR10][R14.64] ;  /* 0x0000000a0e087981 */ /* 0x000962000c1e1500 */
[-C--:B------:R-:W-:Y:S02]  /*0290*/  LEA.HI.X.SX32 R17, R17, R2.reuse, 0x1, P0 ;  /* 0x0000000211117211 */ /* 0x080fe400000f0eff */
[-C--:B------:R-:W-:Y:S01]  /*02a0*/  LEA R18, P0, R19, R3.reuse, 0x1 ;  /* 0x0000000313127211 */ /* 0x080fe200078008ff */
[----:B0-----:R-:W-:Y:S01]  /*02b0*/  IMAD R9, R6, 0x4, R21 ;  /* 0x0000000406097824 */ /* 0x001fe200078e0215 */
[-C--:B------:R-:W-:Y:S01]  /*02c0*/  LEA R20, P1, R21, R3.reuse, 0x1 ;  /* 0x0000000315147211 */ /* 0x080fe200078208ff */
[----:B------:R-:W5:Y:S01]  /*02d0*/  LDG.E.U16 R28, desc[UR10][R16.64] ;  /* 0x0000000a101c7981 */ /* 0x000f62000c1e1500 */
[----:B------:R-:W-:Y:S02]  /*02e0*/  LEA.HI.X.SX32 R19, R19, R2, 0x1, P0 ;  /* 0x0000000213137211 */ /* 0x000fe400000f0eff */
[----:B-1----:R-:W-:-:S02]  /*02f0*/  LEA R12, P0, R9, R3, 0x1 ;  /* 0x00000003090c7211 */ /* 0x002fc400078008ff */
[----:B----4-:R-:W-:Y:S01]  /*0300*/  LEA R11, R6, R9, 0x2 ;  /* 0x00000009060b7211 */ /* 0x010fe200078e10ff */
[----:B------:R0:W4:Y:S01]  /*0310*/  LDG.E.U16 R30, desc[UR10][R18.64] ;  /* 0x0000000a121e7981 */ /* 0x000122000c1e1500 */
[----:B------:R-:W-:-:S03]  /*0320*/  LEA.HI.X.SX32 R13, R9, R2, 0x1, P0 ;  /* 0x00000002090d7211 */ /* 0x000fc600000f0eff */
[C---:B------:R-:W-:Y:S01]  /*0330*/  IMAD R9, R6.reuse, 0x4, R11 ;  /* 0x0000000406097824 */ /* 0x040fe200078e020b */
[C---:B------:R-:W-:Y:S01]  /*0340*/  LEA R10, P0, R11.reuse, R3, 0x1 ;  /* 0x000000030b0a7211 */ /* 0x040fe200078008ff */
[----:B------:R1:W4:Y:S03]  /*0350*/  LDG.E.U16 R34, desc[UR10][R12.64] ;  /* 0x0000000a0c227981 */ /* 0x000326000c1e1500 */
[C---:B------:R-:W-:Y:S02]  /*0360*/  LEA R23, R6.reuse, R9, 0x2 ;  /* 0x0000000906177211 */ /* 0x040fe400078e10ff */
[-C--:B------:R-:W-:Y:S02]  /*0370*/  LEA.HI.X.SX32 R11, R11, R2.reuse, 0x1, P0 ;  /* 0x000000020b0b7211 */ /* 0x080fe400000f0eff */
[----:B------:R-:W-:Y:S01]  /*0380*/  LEA R14, P0, R9, R3, 0x1 ;  /* 0x00000003090e7211 */ /* 0x000fe200078008ff */
[----:B------:R-:W-:Y:S01]  /*0390*/  IMAD R25, R6, 0x4, R23 ;  /* 0x0000000406197824 */ /* 0x000fe200078e0217 */
[-C--:B------:R-:W-:Y:S01]  /*03a0*/  LEA.HI.X.SX32 R21, R21, R2.reuse, 0x1, P1 ;  /* 0x0000000215157211 */ /* 0x080fe200008f0eff */
[----:B------:R-:W4:Y:S01]  /*03b0*/  LDG.E.U16 R36, desc[UR10][R10.64] ;  /* 0x0000000a0a247981 */ /* 0x000f22000c1e1500 */
[----:B------:R-:W-:-:S02]  /*03c0*/  LEA.HI.X.SX32 R15, R9, R2, 0x1, P0 ;  /* 0x00000002090f7211 */ /* 0x000fc400000f0eff */
[C---:B0-----:R-:W-:Y:S01]  /*03d0*/  LEA R18, P0, R25.reuse, R3, 0x1 ;  /* 0x0000000319127211 */ /* 0x041fe200078008ff */
[----:B------:R0:W4:Y:S01]  /*03e0*/  LDG.E.U16 R32, desc[UR10][R20.64] ;  /* 0x0000000a14207981 */ /* 0x000122000c1e1500 */
[C---:B------:R-:W-:Y:S02]  /*03f0*/  LEA R9, R6.reuse, R25, 0x2 ;  /* 0x0000001906097211 */ /* 0x040fe400078e10ff */
[-C--:B------:R-:W-:Y:S01]  /*0400*/  LEA.HI.X.SX32 R19, R25, R2.reuse, 0x1, P0 ;  /* 0x0000000219137211 */ /* 0x080fe200000f0eff */
[----:B------:R0:W4:Y:S01]  /*0410*/  LDG.E.U16 R38, desc[UR10][R14.64] ;  /* 0x0000000a0e267981 */ /* 0x000122000c1e1500 */
[-C--:B-1----:R-:W-:Y:S02]  /*0420*/  LEA R12, P0, R9, R3.reuse, 0x1 ;  /* 0x00000003090c7211 */ /* 0x082fe400078008ff */
[----:B------:R-:W-:Y:S01]  /*0430*/  LEA R16, P1, R23, R3, 0x1 ;  /* 0x0000000317107211 */ /* 0x000fe200078208ff */
[----:B------:R-:W4:Y:S01]  /*0440*/  LDG.E.U16 R42, desc[UR10][R18.64] ;  /* 0x0000000a122a7981 */ /* 0x000f22000c1e1500 */
[----:B0-----:R-:W-:Y:S01]  /*0450*/  IMAD R21, R6, 0x4, R9 ;  /* 0x0000000406157824 */ /* 0x001fe200078e0209 */
[----:B------:R-:W-:-:S04]  /*0460*/  LEA.HI.X.SX32 R13, R9, R2, 0x1, P0 ;  /* 0x00000002090d7211 */ /* 0x000fc800000f0eff */
[C---:B------:R-:W-:Y:S01]  /*0470*/  LEA R9, R6.reuse, R21, 0x2 ;  /* 0x0000001506097211 */ /* 0x040fe200078e10ff */
[----:B------:R-:W4:Y:S01]  /*0480*/  LDG.E.U16 R44, desc[UR10][R12.64] ;  /* 0x0000000a0c2c7981 */ /* 0x000f22000c1e1500 */
[-C--:B------:R-:W-:Y:S02]  /*0490*/  LEA.HI.X.SX32 R17, R23, R2.reuse, 0x1, P1 ;  /* 0x0000000217117211 */ /* 0x080fe400008f0eff */
[-C--:B------:R-:W-:Y:S01]  /*04a0*/  LEA R10, P0, R21, R3.reuse, 0x1 ;  /* 0x00000003150a7211 */ /* 0x080fe200078008ff */
[----:B------:R-:W-:Y:S01]  /*04b0*/  IMAD R23, R6, 0x4, R9 ;  /* 0x0000000406177824 */ /* 0x000fe200078e0209 */
[----:B------:R-:W-:Y:S01]  /*04c0*/  LEA R20, P1, R9, R3, 0x1 ;  /* 0x0000000309147211 */ /* 0x000fe200078208ff */
[----:B------:R0:W4:Y:S01]  /*04d0*/  LDG.E.U16 R40, desc[UR10][R16.64] ;  /* 0x0000000a10287981 */ /* 0x000122000c1e1500 */
[-C--:B------:R-:W-:Y:S02]  /*04e0*/  LEA.HI.X.SX32 R11, R21, R2.reuse, 0x1, P0 ;  /* 0x00000002150b7211 */ /* 0x080fe400000f0eff */
[----:B------:R-:W-:-:S02]  /*04f0*/  LEA.HI.X.SX32 R21, R9, R2, 0x1, P1 ;  /* 0x0000000209157211 */ /* 0x000fc400008f0eff */
[C---:B------:R-:W-:Y:S01]  /*0500*/  LEA R14, P0, R23.reuse, R3, 0x1 ;  /* 0x00000003170e7211 */ /* 0x040fe200078008ff */
[----:B------:R1:W4:Y:S01]  /*0510*/  LDG.E.U16 R45, desc[UR10][R10.64] ;  /* 0x0000000a0a2d7981 */ /* 0x000322000c1e1500 */
[C---:B------:R-:W-:Y:S02]  /*0520*/  LEA R9, R6.reuse, R23, 0x2 ;  /* 0x0000001706097211 */ /* 0x040fe400078e10ff */
[-C--:B------:R-:W-:Y:S01]  /*0530*/  LEA.HI.X.SX32 R15, R23, R2.reuse, 0x1, P0 ;  /* 0x00000002170f7211 */ /* 0x080fe200000f0eff */
[----:B------:R-:W4:Y:S01]  /*0540*/  LDG.E.U16 R46, desc[UR10][R20.64] ;  /* 0x0000000a142e7981 */ /* 0x000f22000c1e1500 */
[C---:B0-----:R-:W-:Y:S01]  /*0550*/  LEA R16, P0, R9.reuse, R3, 0x1 ;  /* 0x0000000309107211 */ /* 0x041fe200078008ff */
[----:B------:R-:W-:Y:S02]  /*0560*/  IMAD R19, R6, 0x4, R9 ;  /* 0x0000000406137824 */ /* 0x000fe400078e0209 */
[----:B------:R0:W4:Y:S01]  /*0570*/  LDG.E.U16 R47, desc[UR10][R14.64] ;  /* 0x0000000a0e2f7981 */ /* 0x000122000c1e1500 */
[----:B------:R-:W-:-:S02]  /*0580*/  LEA.HI.X.SX32 R17, R9, R2, 0x1, P0 ;  /* 0x0000000209117211 */ /* 0x000fc400000f0eff */
[C---:B------:R-:W-:Y:S02]  /*0590*/  LEA R9, R6.reuse, R19, 0x2 ;  /* 0x0000001306097211 */ /* 0x040fe400078e10ff */
[-C--:B------:R-:W-:Y:S01]  /*05a0*/  LEA R12, P0, R19, R3.reuse, 0x1 ;  /* 0x00000003130c7211 */ /* 0x080fe200078008ff */
[----:B------:R0:W4:Y:S01]  /*05b0*/  LDG.E.U16 R48, desc[UR10][R16.64] ;  /* 0x0000000a10307981 */ /* 0x000122000c1e1500 */
[-C--:B------:R-:W-:Y:S01]  /*05c0*/  LEA R18, P1, R9, R3.reuse, 0x1 ;  /* 0x0000000309127211 */ /* 0x080fe200078208ff */
[C---:B------:R-:W-:Y:S01]  /*05d0*/  IMAD R23, R6.reuse, 0x4, R9 ;  /* 0x0000000406177824 */ /* 0x040fe200078e0209 */
[-C--:B------:R-:W-:Y:S02]  /*05e0*/  LEA.HI.X.SX32 R13, R19, R2.reuse, 0x1, P0 ;  /* 0x00000002130d7211 */ /* 0x080fe400000f0eff */
[----:B------:R-:W-:Y:S02]  /*05f0*/  LEA.HI.X.SX32 R19, R9, R2, 0x1, P1 ;  /* 0x0000000209137211 */ /* 0x000fe400008f0eff */
[----:B-1----:R-:W-:Y:S01]  /*0600*/  LEA R10, P0, R23, R3, 0x1 ;  /* 0x00000003170a7211 */ /* 0x002fe200078008ff */
[----:B------:R1:W4:Y:S01]  /*0610*/  LDG.E.U16 R49, desc[UR10][R12.64] ;  /* 0x0000000a0c317981 */ /* 0x000322000c1e1500 */
[----:B------:R-:W-:-:S02]  /*0620*/  LEA R9, R6, R23, 0x2 ;  /* 0x0000001706097211 */ /* 0x000fc400078e10ff */
[-C--:B------:R-:W-:Y:S01]  /*0630*/  LEA.HI.X.SX32 R11, R23, R2.reuse, 0x1, P0 ;  /* 0x00000002170b7211 */ /* 0x080fe200000f0eff */
[----:B------:R-:W4:Y:S01]  /*0640*/  LDG.E.U16 R50, desc[UR10][R18.64] ;  /* 0x0000000a12327981 */ /* 0x000f22000c1e1500 */
[C---:B0-----:R-:W-:Y:S01]  /*0650*/  LEA R14, P0, R9.reuse, R3, 0x1 ;  /* 0x00000003090e7211 */ /* 0x041fe200078008ff */
[C---:B------:R-:W-:Y:S02]  /*0660*/  IMAD R21, R6.reuse, 0x4, R9 ;  /* 0x0000000406157824 */ /* 0x040fe400078e0209 */
[----:B------:R0:W4:Y:S01]  /*0670*/  LDG.E.U16 R51, desc[UR10][R10.64] ;  /* 0x0000000a0a337981 */ /* 0x000122000c1e1500 */
[-C--:B------:R-:W-:Y:S02]  /*0680*/  LEA.HI.X.SX32 R15, R9, R2.reuse, 0x1, P0 ;  /* 0x00000002090f7211 */ /* 0x080fe400000f0eff */
[C---:B------:R-:W-:Y:S02]  /*0690*/  LEA R9, R6.reuse, R21, 0x2 ;  /* 0x0000001506097211 */ /* 0x040fe400078e10ff */
[-C--:B------:R-:W-:Y:S01]  /*06a0*/  LEA R16, P0, R21, R3.reuse, 0x1 ;  /* 0x0000000315107211 */ /* 0x080fe200078008ff */
[----:B------:R0:W4:Y:S01]  /*06b0*/  LDG.E.U16 R52, desc[UR10][R14.64] ;  /* 0x0000000a0e347981 */ /* 0x000122000c1e1500 */
[----:B------:R-:W-:Y:S01]  /*06c0*/  LEA R20, P1, R9, R3, 0x1 ;  /* 0x0000000309147211 */ /* 0x000fe200078208ff */
[----:B------:R-:W-:Y:S01]  /*06d0*/  IMAD R23, R6, 0x4, R9 ;  /* 0x0000000406177824 */ /* 0x000fe200078e0209 */
[----:B------:R-:W-:-:S02]  /*06e0*/  LEA.HI.X.SX32 R17, R21, R2, 0x1, P0 ;  /* 0x0000000215117211 */ /* 0x000fc400000f0eff */
[-C--:B------:R-:W-:Y:S02]  /*06f0*/  LEA.HI.X.SX32 R21, R9, R2.reuse, 0x1, P1 ;  /* 0x0000000209157211 */ /* 0x080fe400008f0eff */
[C---:B-1----:R-:W-:Y:S01]  /*0700*/  LEA R12, P0, R23.reuse, R3, 0x1 ;  /* 0x00000003170c7211 */ /* 0x042fe200078008ff */
        /* <DEDUP_REMOVED lines=19> */
[----:B------:R1:W4:Y:S01]  /*0840*/  LDG.E.U16 R58, desc[UR10][R18.64] ;  /* 0x0000000a123a7981 */ /* 0x000322000c1e1500 */
[C---:B0-----:R-:W-:Y:S01]  /*0850*/  LEA R12, P0, R9.reuse, R3, 0x1 ;  /* 0x00000003090c7211 */ /* 0x041fe200078008ff */
[C---:B------:R-:W-:Y:S02]  /*0860*/  IMAD R21, R6.reuse, 0x4, R9 ;  /* 0x0000000406157824 */ /* 0x040fe400078e0209 */
[----:B------:R0:W4:Y:S01]  /*0870*/  LDG.E.U16 R59, desc[UR10][R16.64] ;  /* 0x0000000a103b7981 */ /* 0x000122000c1e1500 */
[----:B------:R-:W-:Y:S02]  /*0880*/  LEA.HI.X.SX32 R13, R9, R2, 0x1, P0 ;  /* 0x00000002090d7211 */ /* 0x000fe400000f0eff */
[C---:B------:R-:W-:Y:S02]  /*0890*/  LEA R9, R6.reuse, R21, 0x2 ;  /* 0x0000001506097211 */ /* 0x040fe400078e10ff */
[-C--:B------:R-:W-:Y:S01]  /*08a0*/  LEA R10, P0, R21, R3.reuse, 0x1 ;  /* 0x00000003150a7211 */ /* 0x080fe200078008ff */
[----:B------:R0:W4:Y:S02]  /*08b0*/  LDG.E.U16 R60, desc[UR10][R12.64] ;  /* 0x0000000a0c3c7981 */ /* 0x000124000c1e1500 */
[----:B------:R-:W-:Y:S01]  /*08c0*/  IMAD R23, R6, 0x4, R9 ;  /* 0x0000000406177824 */ /* 0x000fe200078e0209 */
[----:B------:R-:W-:-:S04]  /*08d0*/  LEA R20, P1, R9, R3, 0x1 ;  /* 0x0000000309147211 */ /* 0x000fc800078208ff */
[C---:B------:R-:W-:Y:S02]  /*08e0*/  LEA R25, R6.reuse, R23, 0x2 ;  /* 0x0000001706197211 */ /* 0x040fe400078e10ff */
[-C--:B------:R-:W-:Y:S02]  /*08f0*/  LEA.HI.X.SX32 R11, R21, R2.reuse, 0x1, P0 ;  /* 0x00000002150b7211 */ /* 0x080fe400000f0eff */
[-C--:B------:R-:W-:Y:S01]  /*0900*/  LEA.HI.X.SX32 R21, R9, R2.reuse, 0x1, P1 ;  /* 0x0000000209157211 */ /* 0x080fe200008f0eff */
[C---:B------:R-:W-:Y:S01]  /*0910*/  IMAD R9, R6.reuse, 0x4, R25 ;  /* 0x0000000406097824 */ /* 0x040fe200078e0219 */
[C---:B-1----:R-:W-:Y:S01]  /*0920*/  LEA R14, P0, R23.reuse, R3, 0x1 ;  /* 0x00000003170e7211 */ /* 0x042fe200078008ff */
[----:B------:R1:W4:Y:S03]  /*0930*/  LDG.E.U16 R61, desc[UR10][R10.64] ;  /* 0x0000000a0a3d7981 */ /* 0x000326000c1e1500 */
[----:B------:R-:W-:Y:S01]  /*0940*/  LEA R19, R6, R9, 0x2 ;  /* 0x0000000906137211 */ /* 0x000fe200078e10ff */
[----:B------:R1:W4:Y:S01]  /*0950*/  LDG.E.U16 R62, desc[UR10][R20.64] ;  /* 0x0000000a143e7981 */ /* 0x000322000c1e1500 */
[----:B------:R-:W-:-:S02]  /*0960*/  LEA.HI.X.SX32 R15, R23, R2, 0x1, P0 ;  /* 0x00000002170f7211 */ /* 0x000fc400000f0eff */
[CC--:B0-----:R-:W-:Y:S01]  /*0970*/  LEA R16, P0, R25.reuse, R3.reuse, 0x1 ;  /* 0x0000000319107211 */ /* 0x0c1fe200078008ff */
[C---:B------:R-:W-:Y:S02]  /*0980*/  IMAD R23, R6.reuse, 0x4, R19 ;  /* 0x0000000406177824 */ /* 0x040fe400078e0213 */
[----:B------:R0:W4:Y:S01]  /*0990*/  LDG.E.U16 R63, desc[UR10][R14.64] ;  /* 0x0000000a0e3f7981 */ /* 0x000122000c1e1500 */
[-C--:B------:R-:W-:Y:S02]  /*09a0*/  LEA.HI.X.SX32 R17, R25, R2.reuse, 0x1, P0 ;  /* 0x0000000219117211 */ /* 0x080fe400000f0eff */
[C---:B------:R-:W-:Y:S02]  /*09b0*/  LEA R12, P0, R9.reuse, R3, 0x1 ;  /* 0x00000003090c7211 */ /* 0x040fe400078008ff */
[----:B------:R-:W-:Y:S01]  /*09c0*/  LEA R25, R6, R23, 0x2 ;  /* 0x0000001706197211 */ /* 0x000fe200078e10ff */
[----:B------:R0:W4:Y:S01]  /*09d0*/  LDG.E.U16 R64, desc[UR10][R16.64] ;  /* 0x0000000a10407981 */ /* 0x000122000c1e1500 */
[----:B------:R-:W-:-:S03]  /*09e0*/  LEA.HI.X.SX32 R13, R9, R2, 0x1, P0 ;  /* 0x00000002090d7211 */ /* 0x000fc600000f0eff */
[C---:B------:R-:W-:Y:S01]  /*09f0*/  IMAD R9, R6.reuse, 0x4, R25 ;  /* 0x0000000406097824 */ /* 0x040fe200078e0219 */
[C---:B-1----:R-:W-:Y:S01]  /*0a00*/  LEA R10, P0, R23.reuse, R3, 0x1 ;  /* 0x00000003170a7211 */ /* 0x042fe200078008ff */
[----:B------:R1:W4:Y:S03]  /*0a10*/  LDG.E.U16 R65, desc[UR10][R12.64] ;  /* 0x0000000a0c417981 */ /* 0x000326000c1e1500 */
[----:B------:R-:W-:Y:S02]  /*0a20*/  LEA R21, R6, R9, 0x2 ;  /* 0x0000000906157211 */ /* 0x000fe400078e10ff */
[----:B------:R-:W-:-:S03]  /*0a30*/  LEA.HI.X.SX32 R11, R23, R2, 0x1, P0 ;  /* 0x00000002170b7211 */ /* 0x000fc600000f0eff */
[C---:B------:R-:W-:Y:S01]  /*0a40*/  IMAD R23, R6.reuse, 0x4, R21 ;  /* 0x0000000406177824 */ /* 0x040fe200078e0215 */
[C---:B0-----:R-:W-:Y:S01]  /*0a50*/  LEA R14, P0, R25.reuse, R3, 0x1 ;  /* 0x00000003190e7211 */ /* 0x041fe200078008ff */
[----:B------:R0:W4:Y:S03]  /*0a60*/  LDG.E.U16 R67, desc[UR10][R10.64] ;  /* 0x0000000a0a437981 */ /* 0x000126000c1e1500 */
[----:B------:R-:W-:Y:S02]  /*0a70*/  LEA R27, R6, R23, 0x2 ;  /* 0x00000017061b7211 */ /* 0x000fe400078e10ff */
[----:B------:R-:W-:-:S03]  /*0a80*/  LEA.HI.X.SX32 R15, R25, R2, 0x1, P0 ;  /* 0x00000002190f7211 */ /* 0x000fc600000f0eff */
[C---:B------:R-:W-:Y:S01]  /*0a90*/  IMAD R25, R6.reuse, 0x4, R27 ;  /* 0x0000000406197824 */ /* 0x040fe200078e021b */
[C---:B------:R-:W-:Y:S01]  /*0aa0*/  LEA R16, P0, R9.reuse, R3, 0x1 ;  /* 0x0000000309107211 */ /* 0x040fe200078008ff */
[----:B------:R0:W4:Y:S03]  /*0ab0*/  LDG.E.U16 R68, desc[UR10][R14.64] ;  /* 0x0000000a0e447981 */ /* 0x000126000c1e1500 */
[----:B------:R-:W-:Y:S02]  /*0ac0*/  LEA R29, R6, R25, 0x2 ;  /* 0x00000019061d7211 */ /* 0x000fe400078e10ff */
[----:B------:R-:W-:-:S03]  /*0ad0*/  LEA.HI.X.SX32 R17, R9, R2, 0x1, P0 ;  /* 0x0000000209117211 */ /* 0x000fc600000f0eff */
[C---:B------:R-:W-:Y:S01]  /*0ae0*/  IMAD R9, R6.reuse, 0x4, R29 ;  /* 0x0000000406097824 */ /* 0x040fe200078e021d */
[C---:B-1----:R-:W-:Y:S01]  /*0af0*/  LEA R12, P0, R23.reuse, R3, 0x1 ;  /* 0x00000003170c7211 */ /* 0x042fe200078008ff */
[----:B------:R1:W4:Y:S03]  /*0b00*/  LDG.E.U16 R69, desc[UR10][R16.64] ;  /* 0x0000000a10457981 */ /* 0x000326000c1e1500 */
[C---:B------:R-:W-:Y:S02]  /*0b10*/  LEA R31, R6.reuse, R9, 0x2 ;  /* 0x00000009061f7211 */ /* 0x040fe400078e10ff */
[-C--:B------:R-:W-:Y:S02]  /*0b20*/  LEA.HI.X.SX32 R13, R23, R2.reuse, 0x1, P0 ;  /* 0x00000002170d7211 */ /* 0x080fe400000f0eff */
[-C--:B0-----:R-:W-:Y:S01]  /*0b30*/  LEA R10, P0, R27, R3.reuse, 0x1 ;  /* 0x000000031b0a7211 */ /* 0x081fe200078008ff */
[----:B------:R-:W-:Y:S01]  /*0b40*/  IMAD R23, R6, 0x4, R31 ;  /* 0x0000000406177824 */ /* 0x000fe200078e021f */
[----:B------:R-:W-:Y:S01]  /*0b50*/  LEA R18, P1, R19, R3, 0x1 ;  /* 0x0000000313127211 */ /* 0x000fe200078208ff */
[----:B------:R-:W4:Y:S01]  /*0b60*/  LDG.E.U16 R71, desc[UR10][R12.64] ;  /* 0x0000000a0c477981 */ /* 0x000f22000c1e1500 */
[----:B------:R-:W-:-:S02]  /*0b70*/  LEA.HI.X.SX32 R11, R27, R2, 0x1, P0 ;  /* 0x000000021b0b7211 */ /* 0x000fc400000f0eff */
[C---:B------:R-:W-:Y:S02]  /*0b80*/  LEA R27, R6.reuse, R23, 0x2 ;  /* 0x00000017061b7211 */ /* 0x040fe400078e10ff */
[-C--:B------:R-:W-:Y:S01]  /*0b90*/  LEA.HI.X.SX32 R19, R19, R2.reuse, 0x1, P1 ;  /* 0x0000000213137211 */ /* 0x080fe200008f0eff */
[----:B------:R-:W4:Y:S01]  /*0ba0*/  LDG.E.U16 R72, desc[UR10][R10.64] ;  /* 0x0000000a0a487981 */ /* 0x000f22000c1e1500 */
[-C--:B------:R-:W-:Y:S01]  /*0bb0*/  LEA R20, P1, R21, R3.reuse, 0x1 ;  /* 0x0000000315147211 */ /* 0x080fe200078208ff */
[----:B------:R-:W-:Y:S01]  /*0bc0*/  IMAD R33, R6, 0x4, R27 ;  /* 0x0000000406217824 */ /* 0x000fe200078e021b */
[----:B------:R-:W-:Y:S01]  /*0bd0*/  LEA R14, P0, R25, R3, 0x1 ;  /* 0x00000003190e7211 */ /* 0x000fe200078008ff */
[----:B------:R0:W4:Y:S01]  /*0be0*/  LDG.E.U16 R66, desc[UR10][R18.64] ;  /* 0x0000000a12427981 */ /* 0x000122000c1e1500 */
[-C--:B------:R-:W-:Y:S02]  /*0bf0*/  LEA.HI.X.SX32 R21, R21, R2.reuse, 0x1, P1 ;  /* 0x0000000215157211 */ /* 0x080fe400008f0eff */
[----:B------:R-:W-:-:S02]  /*0c00*/  LEA.HI.X.SX32 R15, R25, R2, 0x1, P0 ;  /* 0x00000002190f7211 */ /* 0x000fc400000f0eff */
[C---:B-1----:R-:W-:Y:S01]  /*0c10*/  LEA R16, P1, R29.reuse, R3, 0x1 ;  /* 0x000000031d107211 */ /* 0x042fe200078208ff */
[----:B------:R-:W4:Y:S01]  /*0c20*/  LDG.E.U16 R70, desc[UR10][R20.64] ;  /* 0x0000000a14467981 */ /* 0x000f22000c1e1500 */
[C---:B------:R-:W-:Y:S02]  /*0c30*/  LEA R25, R6.reuse, R33, 0x2 ;  /* 0x0000002106197211 */ /* 0x040fe400078e10ff */
[-C--:B------:R-:W-:Y:S01]  /*0c40*/  LEA.HI.X.SX32 R17, R29, R2.reuse, 0x1, P1 ;  /* 0x000000021d117211 */ /* 0x080fe200008f0eff */
[----:B------:R1:W4:Y:S01]  /*0c50*/  LDG.E.U16 R73, desc[UR10][R14.64] ;  /* 0x0000000a0e497981 */ /* 0x000322000c1e1500 */
[C---:B0-----:R-:W-:Y:S01]  /*0c60*/  LEA R18, P0, R9.reuse, R3, 0x1 ;  /* 0x0000000309127211 */ /* 0x041fe200078008ff */
[----:B------:R-:W-:Y:S02]  /*0c70*/  IMAD R29, R6, 0x4, R25 ;  /* 0x00000004061d7824 */ /* 0x000fe400078e0219 */
[----:B------:R0:W4:Y:S01]  /*0c80*/  LDG.E.U16 R74, desc[UR10][R16.64] ;  /* 0x0000000a104a7981 */ /* 0x000122000c1e1500 */
[----:B------:R-:W-:-:S02]  /*0c90*/  LEA.HI.X.SX32 R19, R9, R2, 0x1, P0 ;  /* 0x0000000209137211 */ /* 0x000fc400000f0eff */
[C---:B------:R-:W-:Y:S02]  /*0ca0*/  LEA R12, P0, R31.reuse, R3, 0x1 ;  /* 0x000000031f0c7211 */ /* 0x040fe400078008ff */
[----:B------:R-:W-:Y:S01]  /*0cb0*/  LEA R9, R6, R29, 0x2 ;  /* 0x0000001d06097211 */ /* 0x000fe200078e10ff */
[----:B------:R-:W4:Y:S01]  /*0cc0*/  LDG.E.U16 R75, desc[UR10][R18.64] ;  /* 0x0000000a124b7981 */ /* 0x000f22000c1e1500 */
[----:B------:R-:W-:-:S03]  /*0cd0*/  LEA.HI.X.SX32 R13, R31, R2, 0x1, P0 ;  /* 0x000000021f0d7211 */ /* 0x000fc600000f0eff */
[C---:B------:R-:W-:Y:S01]  /*0ce0*/  IMAD R31, R6.reuse, 0x4, R9 ;  /* 0x00000004061f7824 */ /* 0x040fe200078e0209 */
[----:B------:R-:W-:Y:S01]  /*0cf0*/  LEA R10, P0, R23, R3, 0x1 ;  /* 0x00000003170a7211 */ /* 0x000fe200078008ff */
[----:B------:R0:W4:Y:S03]  /*0d00*/  LDG.E.U16 R76, desc[UR10][R12.64] ;  /* 0x0000000a0c4c7981 */ /* 0x000126000c1e1500 */
[----:B------:R-:W-:-:S05]  /*0d10*/  LEA R35, R6, R31, 0x2 ;  /* 0x0000001f06237211 */ /* 0x000fca00078e10ff */
[----:B------:R-:W-:Y:S01]  /*0d20*/  IMAD R37, R6, 0x4, R35 ;  /* 0x0000000406257824 */ /* 0x000fe200078e0223 */
[----:B------:R-:W-:-:S04]  /*0d30*/  LEA.HI.X.SX32 R11, R23, R2, 0x1, P0 ;  /* 0x00000002170b7211 */ /* 0x000fc800000f0eff */
[----:B------:R-:W-:Y:S01]  /*0d40*/  LEA R23, R6, R37, 0x2 ;  /* 0x0000002506177211 */ /* 0x000fe200078e10ff */
[----:B------:R2:W4:Y:S01]  /*0d50*/  LDG.E.U16 R77, desc[UR10][R10.64] ;  /* 0x0000000a0a4d7981 */ /* 0x000522000c1e1500 */
[----:B-1----:R-:W-:-:S03]  /*0d60*/  LEA R14, P0, R25, R3, 0x1 ;  /* 0x00000003190e7211 */ /* 0x002fc600078008ff */
[C---:B------:R-:W-:Y:S01]  /*0d70*/  IMAD R39, R6.reuse, 0x4, R23 ;  /* 0x0000000406277824 */ /* 0x040fe200078e0217 */
[-C--:B------:R-:W-:Y:S02]  /*0d80*/  LEA.HI.X.SX32 R15, R25, R2.reuse, 0x1, P0 ;  /* 0x00000002190f7211 */ /* 0x080fe400000f0eff */
[C---:B0-----:R-:W-:Y:S02]  /*0d90*/  LEA R16, P0, R9.reuse, R3, 0x1 ;  /* 0x0000000309107211 */ /* 0x041fe400078008ff */
[C---:B------:R-:W-:Y:S01]  /*0da0*/  LEA R25, R6.reuse, R39, 0x2 ;  /* 0x0000002706197211 */ /* 0x040fe200078e10ff */
[----:B------:R-:W4:Y:S01]  /*0db0*/  LDG.E.U16 R79, desc[UR10][R14.64] ;  /* 0x0000000a0e4f7981 */ /* 0x000f22000c1e1500 */
[-C--:B------:R-:W-:Y:S02]  /*0dc0*/  LEA.HI.X.SX32 R17, R9, R2.reuse, 0x1, P0 ;  /* 0x0000000209117211 */ /* 0x080fe400000f0eff */
[-C--:B------:R-:W-:Y:S01]  /*0dd0*/  LEA R20, P1, R27, R3.reuse, 0x1 ;  /* 0x000000031b147211 */ /* 0x080fe200078208ff */
[----:B------:R-:W-:Y:S01]  /*0de0*/  IMAD R9, R6, 0x4, R25 ;  /* 0x0000000406097824 */ /* 0x000fe200078e0219 */
[----:B------:R-:W-:Y:S01]  /*0df0*/  LEA R12, P0, R23, R3, 0x1 ;  /* 0x00000003170c7211 */ /* 0x000fe200078008ff */
[----:B------:R-:W4:Y:S01]  /*0e00*/  LDG.E.U16 R80, desc[UR10][R16.64] ;  /* 0x0000000a10507981 */ /* 0x000f22000c1e1500 */
[----:B------:R-:W-:-:S02]  /*0e10*/  LEA.HI.X.SX32 R21, R27, R2, 0x1, P1 ;  /* 0x000000021b157211 */ /* 0x000fc400008f0eff */
[C---:B------:R-:W-:Y:S02]  /*0e20*/  LEA R18, P1, R35.reuse, R3, 0x1 ;  /* 0x0000000323127211 */ /* 0x040fe400078208ff */
[----:B--2---:R-:W-:Y:S01]  /*0e30*/  LEA R11, R6, R9, 0x2 ;  /* 0x00000009060b7211 */ /* 0x004fe200078e10ff */
[----:B------:R0:W2:Y:S01]  /*0e40*/  LDG.E.U16 R78, desc[UR10][R20.64] ;  /* 0x0000000a144e7981 */ /* 0x0000a2000c1e1500 */
[----:B------:R-:W-:-:S03]  /*0e50*/  LEA.HI.X.SX32 R19, R35, R2, 0x1, P1 ;  /* 0x0000000223137211 */ /* 0x000fc600008f0eff */
[C---:B------:R-:W-:Y:S01]  /*0e60*/  IMAD R35, R6.reuse, 0x4, R11 ;  /* 0x0000000406237824 */ /* 0x040fe200078e020b */
[----:B------:R-:W-:Y:S01]  /*0e70*/  LEA.HI.X.SX32 R13, R23, R2, 0x1, P0 ;  /* 0x00000002170d7211 */ /* 0x000fe200000f0eff */
[----:B------:R-:W2:Y:S03]  /*0e80*/  LDG.E.U16 R81, desc[UR10][R18.64] ;  /* 0x0000000a12517981 */ /* 0x000ea6000c1e1500 */
[----:B------:R-:W-:Y:S01]  /*0e90*/  LEA R27, R6, R35, 0x2 ;  /* 0x00000023061b7211 */ /* 0x000fe200078e10ff */
[----:B------:R1:W2:Y:S01]  /*0ea0*/  LDG.E.U16 R82, desc[UR10][R12.64] ;  /* 0x0000000a0c527981 */ /* 0x0002a2000c1e1500 */
[----:B0-----:R-:W-:-:S03]  /*0eb0*/  LEA R20, P0, R25, R3, 0x1 ;  /* 0x0000000319147211 */ /* 0x001fc600078008ff */
[C---:B------:R-:W-:Y:S01]  /*0ec0*/  IMAD R41, R6.reuse, 0x4, R27 ;  /* 0x0000000406297824 */ /* 0x040fe200078e021b */
[-C--:B------:R-:W-:Y:S02]  /*0ed0*/  LEA.HI.X.SX32 R21, R25, R2.reuse, 0x1, P0 ;  /* 0x0000000219157211 */ /* 0x080fe400000f0eff */
[-C--:B------:R-:W-:Y:S02]  /*0ee0*/  LEA R22, P1, R11, R3.reuse, 0x1 ;  /* 0x000000030b167211 */ /* 0x080fe400078208ff */
[----:B------:R-:W-:Y:S01]  /*0ef0*/  LEA R24, P0, R27, R3, 0x1 ;  /* 0x000000031b187211 */ /* 0x000fe200078008ff */
[----:B------:R0:W2:Y:S01]  /*0f00*/  LDG.E.U16 R83, desc[UR10][R20.64] ;  /* 0x0000000a14537981 */ /* 0x0000a2000c1e1500 */
[----:B------:R-:W-:Y:S02]  /*0f10*/  LEA R43, R6, R41, 0x2 ;  /* 0x00000029062b7211 */ /* 0x000fe400078e10ff */
[-C--:B------:R-:W-:Y:S02]  /*0f20*/  LEA.HI.X.SX32 R23, R11, R2.reuse, 0x1, P1 ;  /* 0x000000020b177211 */ /* 0x080fe400008f0eff */
[----:B------:R-:W-:-:S02]  /*0f30*/  LEA.HI.X.SX32 R25, R27, R2, 0x1, P0 ;  /* 0x000000021b197211 */ /* 0x000fc400000f0eff */
[-C--:B------:R-:W-:Y:S01]  /*0f40*/  LEA R26, P1, R43, R3.reuse, 0x1 ;  /* 0x000000032b1a7211 */ /* 0x080fe200078208ff */
[----:B------:R3:W2:Y:S01]  /*0f50*/  LDG.E.U16 R84, desc[UR10][R22.64] ;  /* 0x0000000a16547981 */ /* 0x0006a2000c1e1500 */
[-C--:B------:R-:W-:Y:S02]  /*0f60*/  LEA R10, P0, R33, R3.reuse, 0x1 ;  /* 0x00000003210a7211 */ /* 0x080fe400078008ff */
[-C--:B------:R-:W-:Y:S01]  /*0f70*/  LEA.HI.X.SX32 R27, R43, R2.reuse, 0x1, P1 ;  /* 0x000000022b1b7211 */ /* 0x080fe200008f0eff */
[----:B------:R-:W-:Y:S01]  /*0f80*/  IMAD R6, R6, 0x4, R43 ;  /* 0x0000000406067824 */ /* 0x000fe200078e022b */
[-C--:B------:R-:W-:Y:S01]  /*0f90*/  LEA.HI.X.SX32 R11, R33, R2.reuse, 0x1, P0 ;  /* 0x00000002210b7211 */ /* 0x080fe200000f0eff */
[----:B------:R-:W2:Y:S01]  /*0fa0*/  LDG.E.U16 R25, desc[UR10][R24.64] ;  /* 0x0000000a18197981 */ /* 0x000ea2000c1e1500 */
[-C--:B-1----:R-:W-:Y:S02]  /*0fb0*/  LEA R12, P1, R29, R3.reuse, 0x1 ;  /* 0x000000031d0c7211 */ /* 0x082fe400078208ff */
[----:B------:R-:W-:Y:S01]  /*0fc0*/  LEA R14, P0, R31, R3, 0x1 ;  /* 0x000000031f0e7211 */ /* 0x000fe200078008ff */
[----:B------:R-:W2:Y:S01]  /*0fd0*/  LDG.E.U16 R26, desc[UR10][R26.64] ;  /* 0x0000000a1a1a7981 */ /* 0x000ea2000c1e1500 */
[----:B------:R-:W-:-:S02]  /*0fe0*/  LEA.HI.X.SX32 R13, R29, R2, 0x1, P1 ;  /* 0x000000021d0d7211 */ /* 0x000fc400008f0eff */
[-C--:B------:R-:W-:Y:S01]  /*0ff0*/  LEA.HI.X.SX32 R15, R31, R2.reuse, 0x1, P0 ;  /* 0x000000021f0f7211 */ /* 0x080fe200000f0eff */
[----:B------:R1:W2:Y:S01]  /*1000*/  LDG.E.U16 R29, desc[UR10][R10.64] ;  /* 0x0000000a0a1d7981 */ /* 0x0002a2000c1e1500 */
[-C--:B------:R-:W-:Y:S02]  /*1010*/  LEA R16, P1, R37, R3.reuse, 0x1 ;  /* 0x0000000325107211 */ /* 0x080fe400078208ff */
[-C--:B------:R-:W-:Y:S01]  /*1020*/  LEA R18, P0, R39, R3.reuse, 0x1 ;  /* 0x0000000327127211 */ /* 0x080fe200078008ff */
[----:B------:R5:W2:Y:S01]  /*1030*/  LDG.E.U16 R24, desc[UR10][R12.64] ;  /* 0x0000000a0c187981 */ /* 0x000aa2000c1e1500 */
[-C--:B------:R-:W-:Y:S02]  /*1040*/  LEA.HI.X.SX32 R17, R37, R2.reuse, 0x1, P1 ;  /* 0x0000000225117211 */ /* 0x080fe400008f0eff */
[----:B------:R-:W-:Y:S01]  /*1050*/  LEA.HI.X.SX32 R19, R39, R2, 0x1, P0 ;  /* 0x0000000227137211 */ /* 0x000fe200000f0eff */
[----:B------:R5:W2:Y:S01]  /*1060*/  LDG.E.U16 R15, desc[UR10][R14.64] ;  /* 0x0000000a0e0f7981 */ /* 0x000aa2000c1e1500 */
[----:B0-----:R-:W-:-:S02]  /*1070*/  LEA R20, P0, R9, R3, 0x1 ;  /* 0x0000000309147211 */ /* 0x001fc400078008ff */
[-C--:B---3--:R-:W-:Y:S01]  /*1080*/  LEA R22, P1, R35, R3.reuse, 0x1 ;  /* 0x0000000323167211 */ /* 0x088fe200078208ff */
[----:B------:R-:W3:Y:S01]  /*1090*/  LDG.E.U16 R16, desc[UR10][R16.64] ;  /* 0x0000000a10107981 */ /* 0x000ee2000c1e1500 */
[-C--:B------:R-:W-:Y:S02]  /*10a0*/  LEA.HI.X.SX32 R21, R9, R2.reuse, 0x1, P0 ;  /* 0x0000000209157211 */ /* 0x080fe400000f0eff */
[-C--:B------:R-:W-:Y:S01]  /*10b0*/  LEA.HI.X.SX32 R23, R35, R2.reuse, 0x1, P1 ;  /* 0x0000000223177211 */ /* 0x080fe200008f0eff */
[----:B------:R-:W3:Y:S01]  /*10c0*/  LDG.E.U16 R18, desc[UR10][R18.64] ;  /* 0x0000000a12127981 */ /* 0x000ee2000c1e1500 */
[CC--:B-1----:R-:W-:Y:S02]  /*10d0*/  LEA R10, P0, R41.reuse, R3.reuse, 0x1 ;  /* 0x00000003290a7211 */ /* 0x0c2fe400078008ff */
[----:B-----5:R-:W-:Y:S01]  /*10e0*/  LEA R12, P1, R6, R3, 0x1 ;  /* 0x00000003060c7211 */ /* 0x020fe200078208ff */
[----:B------:R-:W5:Y:S01]  /*10f0*/  LDG.E.U16 R20, desc[UR10][R20.64] ;  /* 0x0000000a14147981 */ /* 0x000f62000c1e1500 */
[----:B------:R-:W-:-:S02]  /*1100*/  LEA.HI.X.SX32 R11, R41, R2, 0x1, P0 ;  /* 0x00000002290b7211 */ /* 0x000fc400000f0eff */
[----:B------:R-:W-:Y:S01]  /*1110*/  LEA.HI.X.SX32 R13, R6, R2, 0x1, P1 ;  /* 0x00000002060d7211 */ /* 0x000fe200008f0eff */
[----:B------:R-:W5:Y:S04]  /*1120*/  LDG.E.U16 R22, desc[UR10][R22.64] ;  /* 0x0000000a16167981 */ /* 0x000f68000c1e1500 */
[----:B------:R-:W5:Y:S04]  /*1130*/  LDG.E.U16 R10, desc[UR10][R10.64] ;  /* 0x0000000a0a0a7981 */ /* 0x000f68000c1e1500 */
[----:B------:R-:W5:Y:S01]  /*1140*/  LDG.E.U16 R12, desc[UR10][R12.64] ;  /* 0x0000000a0c0c7981 */ /* 0x000f62000c1e1500 */
[----:B------:R-:W-:-:S02]  /*1150*/  SHF.R.S32.HI R2, RZ, 0x6, R0 ;  /* 0x00000006ff027819 */ /* 0x000fc40000011400 */
[----:B------:R-:W-:Y:S02]  /*1160*/  LOP3.LUT R14, R0, 0x3f, RZ, 0xc0, !PT ;  /* 0x0000003f000e7812 */ /* 0x000fe400078ec0ff */
[----:B------:R-:W-:Y:S02]  /*1170*/  SGXT R2, R2, 0x1 ;  /* 0x000000010202781a */ /* 0x000fe40000000200 */
[----:B------:R-:W-:Y:S01]  /*1180*/  SHF.L.U32 R3, R14, 0x1, RZ ;  /* 0x000000010e037819 */ /* 0x000fe200000006ff */
[----:B------:R-:W0:Y:S03]  /*1190*/  S2UR UR6, SR_CgaCtaId ;  /* 0x00000000000679c3 */ /* 0x000e260000008800 */
[----:B------:R-:W-:-:S05]  /*11a0*/  LOP3.LUT R3, R3, 0x90, R2, 0x78, !PT ;  /* 0x0000009003037812 */ /* 0x000fca00078e7802 */
[----:B------:R-:W1:Y:S01]  /*11b0*/  LDC R2, c[0x0][0x280] ;  /* 0x0000a000ff027b82 */ /* 0x000e620000000800 */
[----:B------:R-:W-:Y:S01]  /*11c0*/  UMOV UR4, 0x400 ;  /* 0x0000040000047882 */ /* 0x000fe20000000000 */
[----:B------:R-:W-:Y:S01]  /*11d0*/  LOP3.LUT R6, R3, 0x20, RZ, 0x3c, !PT ;  /* 0x0000002003067812 */ /* 0x000fe200078e3cff */
[----:B------:R-:W-:Y:S01]  /*11e0*/  IMAD.MOV.U32 R211, RZ, RZ, 0x3f800000 ;  /* 0x3f800000ffd37424 */ /* 0x000fe200078e00ff */
[----:B0-----:R-:W-:Y:S01]  /*11f0*/  ULEA UR6, UR6, UR4, 0x18 ;  /* 0x0000000406067291 */ /* 0x001fe2000f8ec03f */
[----:B-1----:R-:W-:-:S08]  /*1200*/  ISETP.GE.AND P0, PT, R2, 0x1, PT ;  /* 0x000000010200780c */ /* 0x002fd00003f06270 */
[----:B------:R-:W-:Y:S04]  /*1210*/  STS.U16 [R3+UR6+0x8000], R4 ;  /* 0x0080000403007988 */ /* 0x000fe80008000406 */
[----:B------:R0:W-:Y:S04]  /*1220*/  STS.U16 [R3+UR6+0x8200], R5 ;  /* 0x0082000503007988 */ /* 0x0001e80008000406 */
[----:B------:R-:W-:Y:S04]  /*1230*/  STS.U16 [R3+UR6+0x8400], R28 ;  /* 0x0084001c03007988 */ /* 0x000fe80008000406 */
[----:B----4-:R-:W-:Y:S04]  /*1240*/  STS.U16 [R3+UR6+0x8600], R32 ;  /* 0x0086002003007988 */ /* 0x010fe80008000406 */
[----:B------:R-:W-:Y:S04]  /*1250*/  STS.U16 [R3+UR6+0x8800], R36 ;  /* 0x0088002403007988 */ /* 0x000fe80008000406 */
        /* <DEDUP_REMOVED lines=10> */
[----:B------:R-:W-:Y:S01]  /*1300*/  STS.U16 [R3+UR6+0x9e00], R62 ;  /* 0x009e003e03007988 */ /* 0x000fe20008000406 */
[----:B------:R-:W-:Y:S01]  /*1310*/  MOV R2, 0xff800000 ;  /* 0xff80000000027802 */ /* 0x000fe20000000f00 */
[----:B0-----:R-:W-:Y:S01]  /*1320*/  IMAD.MOV.U32 R5, RZ, RZ, -0x800000 ;  /* 0xff800000ff057424 */ /* 0x001fe200078e00ff */
[----:B------:R-:W-:Y:S01]  /*1330*/  MOV R4, 0xff800000 ;  /* 0xff80000000047802 */ /* 0x000fe20000000f00 */
[----:B------:R-:W-:Y:S01]  /*1340*/  STS.U16 [R3+UR6+0xa000], R64 ;  /* 0x00a0004003007988 */ /* 0x000fe20008000406 */
[----:B------:R-:W-:Y:S01]  /*1350*/  MOV R209, 0x3f800000 ;  /* 0x3f80000000d17802 */ /* 0x000fe20000000f00 */
[----:B------:R-:W-:Y:S01]  /*1360*/  IMAD.MOV.U32 R207, RZ, RZ, 0x3f800000 ;  /* 0x3f800000ffcf7424 */ /* 0x000fe200078e00ff */
[----:B------:R-:W-:-:S02]  /*1370*/  MOV R205, 0x3f800000 ;  /* 0x3f80000000cd7802 */ /* 0x000fc40000000f00 */
[----:B------:R-:W-:Y:S02]  /*1380*/  CS2R R100, SRZ ;  /* 0x0000000000647805 */ /* 0x000fe4000001ff00 */
[----:B------:R-:W-:Y:S02]  /*1390*/  CS2R R102, SRZ ;  /* 0x0000000000667805 */ /* 0x000fe4000001ff00 */
[----:B------:R-:W-:Y:S02]  /*13a0*/  CS2R R88, SRZ ;  /* 0x0000000000587805 */ /* 0x000fe4000001ff00 */
[----:B------:R-:W-:Y:S02]  /*13b0*/  CS2R R90, SRZ ;  /* 0x00000000005a7805 */ /* 0x000fe4000001ff00 */
[----:B------:R-:W-:Y:S02]  /*13c0*/  CS2R R92, SRZ ;  /* 0x00000000005c7805 */ /* 0x000fe4000001ff00 */
[----:B------:R-:W-:-:S02]  /*13d0*/  CS2R R94, SRZ ;  /* 0x00000000005e7805 */ /* 0x000fc4000001ff00 */
[----:B------:R-:W-:Y:S02]  /*13e0*/  CS2R R86, SRZ ;  /* 0x0000000000567805 */ /* 0x000fe4000001ff00 */
[----:B------:R-:W-:Y:S02]  /*13f0*/  CS2R R96, SRZ ;  /* 0x0000000000607805 */ /* 0x000fe4000001ff00 */
[----:B------:R-:W-:Y:S02]  /*1400*/  CS2R R98, SRZ ;  /* 0x0000000000627805 */ /* 0x000fe4000001ff00 */
[----:B------:R-:W-:Y:S02]  /*1410*/  CS2R R104, SRZ ;  /* 0x0000000000687805 */ /* 0x000fe4000001ff00 */
[----:B------:R-:W-:Y:S02]  /*1420*/  CS2R R106, SRZ ;  /* 0x00000000006a7805 */ /* 0x000fe4000001ff00 */
[----:B------:R-:W-:-:S02]  /*1430*/  CS2R R108, SRZ ;  /* 0x00000000006c7805 */ /* 0x000fc4000001ff00 */
[----:B------:R-:W-:Y:S01]  /*1440*/  CS2R R110, SRZ ;  /* 0x00000000006e7805 */ /* 0x000fe2000001ff00 */
        /* <DEDUP_REMOVED lines=8> */
[----:B--2---:R0:W-:Y:S04]  /*14d0*/  STS.U16 [R3+UR6+0xae00], R78 ;  /* 0x00ae004e03007988 */ /* 0x0041e80008000406 */
[----:B------:R1:W-:Y:S04]  /*14e0*/  STS.U16 [R3+UR6+0xb400], R81 ;  /* 0x00b4005103007988 */ /* 0x0003e80008000406 */
[----:B------:R-:W-:Y:S01]  /*14f0*/  STS.U16 [R3+UR6+0xb600], R82 ;  /* 0x00b6005203007988 */ /* 0x000fe20008000406 */
[----:B0-----:R-:W-:-:S02]  /*1500*/  CS2R R78, SRZ ;  /* 0x00000000004e7805 */ /* 0x001fc4000001ff00 */
[----:B-1----:R-:W-:Y:S01]  /*1510*/  CS2R R80, SRZ ;  /* 0x0000000000507805 */ /* 0x002fe2000001ff00 */
[----:B------:R0:W-:Y:S04]  /*1520*/  STS.U16 [R3+UR6+0xb800], R83 ;  /* 0x00b8005303007988 */ /* 0x0001e80008000406 */
[----:B------:R1:W-:Y:S01]  /*1530*/  STS.U16 [R3+UR6+0xba00], R84 ;  /* 0x00ba005403007988 */ /* 0x0003e20008000406 */
[----:B0-----:R-:W-:-:S03]  /*1540*/  CS2R R82, SRZ ;  /* 0x0000000000527805 */ /* 0x001fc6000001ff00 */
[----:B------:R-:W-:Y:S04]  /*1550*/  STS.U16 [R3+UR6+0xbc00], R25 ;  /* 0x00bc001903007988 */ /* 0x000fe80008000406 */
[----:B------:R0:W-:Y:S01]  /*1560*/  STS.U16 [R3+UR6+0xbe00], R26 ;  /* 0x00be001a03007988 */ /* 0x0001e20008000406 */
[----:B-1----:R-:W-:-:S03]  /*1570*/  CS2R R84, SRZ ;  /* 0x0000000000547805 */ /* 0x002fc6000001ff00 */
[----:B------:R1:W-:Y:S04]  /*1580*/  STS.U16 [R6+UR6+0x8100], R7 ;  /* 0x0081000706007988 */ /* 0x0003e80008000406 */
[----:B------:R-:W-:Y:S04]  /*1590*/  STS.U16 [R6+UR6+0x8300], R8 ;  /* 0x0083000806007988 */ /* 0x000fe80008000406 */
[----:B------:R-:W-:Y:S01]  /*15a0*/  STS.U16 [R6+UR6+0x8500], R30 ;  /* 0x0085001e06007988 */ /* 0x000fe20008000406 */
[----:B0-----:R-:W-:-:S03]  /*15b0*/  IMAD.MOV.U32 R3, RZ, RZ, -0x800000 ;  /* 0xff800000ff037424 */ /* 0x001fc600078e00ff */
[----:B------:R-:W-:Y:S01]  /*15c0*/  STS.U16 [R6+UR6+0x8700], R34 ;  /* 0x0087002206007988 */ /* 0x000fe20008000406 */
[----:B-1----:R-:W-:-:S03]  /*15d0*/  LOP3.LUT R7, R0, 0x7f, RZ, 0xc0, !PT ;  /* 0x0000007f00077812 */ /* 0x002fc600078ec0ff */
[----:B------:R-:W-:Y:S04]  /*15e0*/  STS.U16 [R6+UR6+0x8900], R38 ;  /* 0x0089002606007988 */ /* 0x000fe80008000406 */
[----:B------:R-:W-:Y:S04]  /*15f0*/  STS.U16 [R6+UR6+0x8b00], R42 ;  /* 0x008b002a06007988 */ /* 0x000fe80008000406 */
[----:B------:R-:W-:Y:S04]  /*1600*/  STS.U16 [R6+UR6+0x8d00], R45 ;  /* 0x008d002d06007988 */ /* 0x000fe80008000406 */
[----:B------:R-:W-:Y:S04]  /*1610*/  STS.U16 [R6+UR6+0x8f00], R47 ;  /* 0x008f002f06007988 */ /* 0x000fe80008000406 */
[----:B------:R0:W-:Y:S04]  /*1620*/  STS.U16 [R6+UR6+0x9100], R49 ;  /* 0x0091003106007988 */ /* 0x0001e80008000406 */
[----:B------:R1:W-:Y:S04]  /*1630*/  STS.U16 [R6+UR6+0x9300], R51 ;  /* 0x0093003306007988 */ /* 0x0003e80008000406 */
[----:B------:R2:W-:Y:S04]  /*1640*/  STS.U16 [R6+UR6+0x9500], R53 ;  /* 0x0095003506007988 */ /* 0x0005e80008000406 */
[----:B------:R4:W-:Y:S01]  /*1650*/  STS.U16 [R6+UR6+0x9700], R55 ;  /* 0x0097003706007988 */ /* 0x0009e20008000406 */
[----:B0-----:R-:W-:-:S03]  /*1660*/  CS2R R48, SRZ ;  /* 0x0000000000307805 */ /* 0x001fc6000001ff00 */
[----:B------:R0:W-:Y:S01]  /*1670*/  STS.U16 [R6+UR6+0x9900], R57 ;  /* 0x0099003906007988 */ /* 0x0001e20008000406 */
[----:B-1----:R-:W-:-:S03]  /*1680*/  CS2R R50, SRZ ;  /* 0x0000000000327805 */ /* 0x002fc6000001ff00 */
[----:B------:R1:W-:Y:S01]  /*1690*/  STS.U16 [R6+UR6+0x9b00], R59 ;  /* 0x009b003b06007988 */ /* 0x0003e20008000406 */
[----:B--2---:R-:W-:-:S03]  /*16a0*/  CS2R R52, SRZ ;  /* 0x0000000000347805 */ /* 0x004fc6000001ff00 */
[----:B------:R2:W-:Y:S01]  /*16b0*/  STS.U16 [R6+UR6+0x9d00], R61 ;  /* 0x009d003d06007988 */ /* 0x0005e20008000406 */
[----:B----4-:R-:W-:-:S03]  /*16c0*/  CS2R R54, SRZ ;  /* 0x0000000000367805 */ /* 0x010fc6000001ff00 */
        /* <DEDUP_REMOVED lines=22> */
[----:B---3--:R4:W-:Y:S04]  /*1830*/  STS.U16 [R6+UR6+0xb500], R16 ;  /* 0x00b5001006007988 */ /* 0x0089e80008000406 */
[----:B------:R4:W-:Y:S04]  /*1840*/  STS.U16 [R6+UR6+0xb700], R18 ;  /* 0x00b7001206007988 */ /* 0x0009e80008000406 */
[----:B-----5:R4:W-:Y:S04]  /*1850*/  STS.U16 [R6+UR6+0xb900], R20 ;  /* 0x00b9001406007988 */ /* 0x0209e80008000406 */
[----:B------:R4:W-:Y:S04]  /*1860*/  STS.U16 [R6+UR6+0xbb00], R22 ;  /* 0x00bb001606007988 */ /* 0x0009e80008000406 */
[----:B------:R4:W-:Y:S04]  /*1870*/  STS.U16 [R6+UR6+0xbd00], R10 ;  /* 0x00bd000a06007988 */ /* 0x0009e80008000406 */
[----:B------:R4:W-:Y:S01]  /*1880*/  STS.U16 [R6+UR6+0xbf00], R12 ;  /* 0x00bf000c06007988 */ /* 0x0009e20008000406 */
[----:B------:R-:W-:Y:S05]  /*1890*/  @!P0 BRA `(.L_x_0) ;  /* 0x0000009400788947 */ /* 0x000fea0003800000 */
[----:B----4-:R-:W0:Y:S01]  /*18a0*/  LDC R6, c[0x0][0x268] ;  /* 0x00009a00ff067b82 */ /* 0x010e220000000800 */
[----:B------:R-:W-:Y:S01]  /*18b0*/  SHF.R.U32.HI R3, RZ, 0x6, R0 ;  /* 0x00000006ff037819 */ /* 0x000fe20000011600 */
[----:B------:R-:W-:Y:S01]  /*18c0*/  ULDC.64 UR4, c[0x0][0x260] ;  /* 0x0000980000047ab9 */ /* 0x000fe20000000a00 */
[----:B------:R-:W-:Y:S01]  /*18d0*/  LOP3.LUT R4, R0, 0x60, RZ, 0xc0, !PT ;  /* 0x0000006000047812 */ /* 0x000fe200078ec0ff */
[----:B------:R-:W-:Y:S01]  /*18e0*/  UIMAD UR4, UR7, UR4, URZ ;  /* 0x00000004070472a4 */ /* 0x000fe2000f8e023f */
[----:B------:R-:W-:Y:S01]  /*18f0*/  SGXT.U32 R3, R3, 0x1 ;  /* 0x000000010303781a */ /* 0x000fe20000000000 */
[----:B------:R-:W-:Y:S01]  /*1900*/  IMAD R14, R14, UR5, RZ ;  /* 0x000000050e0e7c24 */ /* 0x000fe2000f8e02ff */
[C---:B------:R-:W-:Y:S01]  /*1910*/  LOP3.LUT R5, R0.reuse, 0x10, RZ, 0xc0, !PT ;  /* 0x0000001000057812 */ /* 0x040fe200078ec0ff */
[----:B------:R-:W1:Y:S01]  /*1920*/  LDC R10, c[0x0][0x258] ;  /* 0x00009600ff0a7b82 */ /* 0x000e620000000800 */
[--C-:B------:R-:W-:Y:S01]  /*1930*/  SHF.R.U32.HI R8, RZ, 0x1, R4.reuse ;  /* 0x00000001ff087819 */ /* 0x100fe20000011604 */
[----:B------:R-:W-:Y:S01]  /*1940*/  USHF.L.U32 UR8, UR4, 0x1, URZ ;  /* 0x0000000104087899 */ /* 0x000fe2000800063f */
[C---:B------:R-:W-:Y:S01]  /*1950*/  LOP3.LUT P0, RZ, R0.reuse, 0x3, RZ, 0xc0, !PT ;  /* 0x0000000300ff7812 */ /* 0x040fe2000780c0ff */
[----:B------:R-:W-:Y:S01]  /*1960*/  UIMAD.WIDE UR4, UR4, 0x2, URZ ;  /* 0x00000002040478a5 */ /* 0x000fe2000f8e023f */
[----:B------:R-:W-:Y:S01]  /*1970*/  LEA R213, R5, R8, 0x2 ;  /* 0x0000000805d57211 */ /* 0x000fe200078e10ff */
[----:B------:R-:W-:Y:S01]  /*1980*/  IMAD.MOV.U32 R180, RZ, RZ, -0x800000 ;  /* 0xff800000ffb47424 */ /* 0x000fe200078e00ff */
[C---:B------:R-:W-:Y:S01]  /*1990*/  LOP3.LUT R5, R0.reuse, 0x7, RZ, 0xc0, !PT ;  /* 0x0000000700057812 */ /* 0x040fe200078ec0ff */
[----:B------:R-:W2:Y:S01]  /*19a0*/  LDC.64 R156, c[0x0][0x218] ;  /* 0x00008600ff9c7b82 */ /* 0x000ea20000000a00 */
[C---:B------:R-:W-:Y:S01]  /*19b0*/  SHF.L.U32 R8, R0.reuse, 0x7, RZ ;  /* 0x0000000700087819 */ /* 0x040fe200000006ff */
[----:B------:R-:W-:Y:S01]  /*19c0*/  IMAD.SHL.U32 R0, R0, 0x2, RZ ;  /* 0x0000000200007824 */ /* 0x000fe200078e00ff */
[C---:B------:R-:W-:Y:S01]  /*19d0*/  SHF.L.U32 R9, R5.reuse, 0x4, RZ ;  /* 0x0000000405097819 */ /* 0x040fe200000006ff */
[----:B------:R-:W-:Y:S01]  /*19e0*/  IMAD R5, R5, 0x4, R4 ;  /* 0x0000000405057824 */ /* 0x000fe200078e0204 */
[----:B------:R-:W-:Y:S01]  /*19f0*/  MOV R211, 0x3f800000 ;  /* 0x3f80000000d37802 */ /* 0x000fe20000000f00 */
[----:B------:R-:W-:Y:S01]  /*1a00*/  IMAD.MOV.U32 R176, RZ, RZ, -0x800000 ;  /* 0xff800000ffb07424 */ /* 0x000fe200078e00ff */
[----:B------:R-:W-:Y:S01]  /*1a10*/  LOP3.LUT R8, R9, 0x780, R8, 0xf8, !PT ;  /* 0x0000078009087812 */ /* 0x000fe200078ef808 */
[----:B0-----:R-:W-:Y:S01]  /*1a20*/  IMAD R11, R3, R6, RZ ;  /* 0x00000006030b7224 */ /* 0x001fe200078e02ff */
[----:B------:R-:W0:Y:S01]  /*1a30*/  LDC.64 R222, c[0x0][0x220] ;  /* 0x00008800ffde7b82 */ /* 0x000e220000000a00 */
[----:B------:R-:W-:Y:S01]  /*1a40*/  LOP3.LUT R0, R9, 0x30, R0, 0x78, !PT ;  /* 0x0000003009007812 */ /* 0x000fe200078e7800 */
[----:B------:R-:W-:Y:S01]  /*1a50*/  IMAD.MOV.U32 R205, RZ, RZ, 0x3f800000 ;  /* 0x3f800000ffcd7424 */ /* 0x000fe200078e00ff */
[----:B------:R-:W-:Y:S01]  /*1a60*/  LOP3.LUT R213, R8, R213, RZ, 0x3c, !PT ;  /* 0x000000d508d57212 */ /* 0x000fe200078e3cff */
[C---:B------:R-:W-:Y:S01]  /*1a70*/  IMAD R13, R6.reuse, 0x2, R11 ;  /* 0x00000002060d7824 */ /* 0x040fe200078e020b */
[----:B------:R-:W-:Y:S01]  /*1a80*/  MOV R179, 0xff800000 ;  /* 0xff80000000b37802 */ /* 0x000fe20000000f00 */
[--C-:B------:R-:W-:Y:S01]  /*1a90*/  IMAD.U32 R8, R5, 0x80, R0.reuse ;  /* 0x0000008005087824 */ /* 0x100fe200078e0000 */
[----:B------:R-:W-:Y:S01]  /*1aa0*/  MOV R177, 0xff800000 ;  /* 0xff80000000b17802 */ /* 0x000fe20000000f00 */
[----:B------:R-:W3:Y:S01]  /*1ab0*/  LDC.64 R2, c[0x0][0x250] ;  /* 0x00009400ff027b82 */ /* 0x000ee20000000a00 */
[----:B------:R-:W-:Y:S01]  /*1ac0*/  LEA R15, R6, R13, 0x1 ;  /* 0x0000000d060f7211 */ /* 0x000fe200078e08ff */
[----:B-1----:R-:W-:Y:S01]  /*1ad0*/  IMAD R7, R7, R10, RZ ;  /* 0x0000000a07077224 */ /* 0x002fe200078e02ff */
[----:B------:R-:W-:Y:S01]  /*1ae0*/  LOP3.LUT R124, R8, 0x40, RZ, 0x3c, !PT ;  /* 0x00000040087c7812 */ /* 0x000fe200078e3cff */
[----:B------:R-:W-:Y:S01]  /*1af0*/  IMAD.U32 R9, R5, 0x20, R0 ;  /* 0x0000002005097824 */ /* 0x000fe200078e0000 */
[----:B------:R-:W-:Y:S01]  /*1b00*/  SHF.L.U32 R5, R14, 0x1, RZ ;  /* 0x000000010e057819 */ /* 0x000fe200000006ff */
[----:B------:R-:W-:Y:S01]  /*1b10*/  IMAD R17, R6, 0x2, R15 ;  /* 0x0000000206117824 */ /* 0x000fe200078e020f */
[----:B------:R-:W-:Y:S01]  /*1b20*/  MOV R209, 0x3f800000 ;  /* 0x3f80000000d17802 */ /* 0x000fe20000000f00 */
[----:B------:R-:W-:Y:S01]  /*1b30*/  IMAD.HI R0, R14, 0x2, RZ ;  /* 0x000000020e007827 */ /* 0x000fe200078e02ff */
[----:B------:R-:W-:-:S02]  /*1b40*/  LOP3.LUT R126, R9, 0x40, RZ, 0x3c, !PT ;  /* 0x00000040097e7812 */ /* 0x000fc400078e3cff */
[----:B------:R-:W-:Y:S02]  /*1b50*/  CS2R R104, SRZ ;  /* 0x0000000000687805 */ /* 0x000fe4000001ff00 */
[C---:B------:R-:W-:Y:S02]  /*1b60*/  LEA R19, R6.reuse, R17, 0x1 ;  /* 0x0000001106137211 */ /* 0x040fe400078e08ff */
[----:B------:R-:W-:Y:S02]  /*1b70*/  CS2R R106, SRZ ;  /* 0x00000000006a7805 */ /* 0x000fe4000001ff00 */
[----:B------:R-:W-:Y:S02]  /*1b80*/  MOV R207, 0x3f800000 ;  /* 0x3f80000000cf7802 */ /* 0x000fe40000000f00 */
[----:B------:R-:W-:Y:S02]  /*1b90*/  CS2R R108, SRZ ;  /* 0x00000000006c7805 */ /* 0x000fe4000001ff00 */
[----:B------:R-:W-:Y:S01]  /*1ba0*/  CS2R R110, SRZ ;  /* 0x00000000006e7805 */ /* 0x000fe2000001ff00 */
[C---:B------:R-:W-:Y:S01]  /*1bb0*/  IMAD R21, R6.reuse, 0x2, R19 ;  /* 0x0000000206157824 */ /* 0x040fe200078e0213 */
[----:B0-----:R-:W-:Y:S01]  /*1bc0*/  IADD3 R222, P2, P3, R5, UR8, R222 ;  /* 0x0000000805de7c10 */ /* 0x001fe2000fb5e0de */
[----:B------:R-:W-:Y:S01]  /*1bd0*/  UMOV UR4, URZ ;  /* 0x0000003f00047c82 */ /* 0x000fe20008000000 */
[----:B------:R-:W-:Y:S01]  /*1be0*/  IADD3 R213, R213, UR6, RZ ;  /* 0x00000006d5d57c10 */ /* 0x000fe2000fffe0ff */
[----:B------:R-:W-:Y:S01]  /*1bf0*/  ULDC UR9, c[0x0][0x238] ;  /* 0x00008e0000097ab9 */ /* 0x000fe20000000800 */
[----:B------:R-:W-:-:S02]  /*1c00*/  LEA R23, R6, R21, 0x1 ;  /* 0x0000001506177211 */ /* 0x000fc400078e08ff */
[----:B------:R-:W-:Y:S01]  /*1c10*/  IADD3.X R0, R0, UR5, R223, P2, P3 ;  /* 0x0000000500007c10 */ /* 0x000fe200097e64df */
[----:B---3--:R-:W-:Y:S02]  /*1c20*/  IMAD R2, R2, UR7, RZ ;  /* 0x0000000702027c24 */ /* 0x008fe4000f8e02ff */
[----:B------:R-:W-:Y:S02]  /*1c30*/  IMAD R25, R6, 0x2, R23 ;  /* 0x0000000206197824 */ /* 0x000fe400078e0217 */
[C---:B------:R-:W-:Y:S01]  /*1c40*/  IMAD R112, R3.reuse, 0x33, RZ ;  /* 0x0000003303707824 */ /* 0x040fe200078e02ff */
[----:B--2---:R-:W-:Y:S01]  /*1c50*/  LEA R156, P1, R2, R156, 0x1 ;  /* 0x0000009c029c7211 */ /* 0x004fe200078208ff */
[C---:B------:R-:W-:Y:S01]  /*1c60*/  IMAD R113, R3.reuse, 0x34, RZ ;  /* 0x0000003403717824 */ /* 0x040fe200078e02ff */
[----:B------:R-:W-:Y:S01]  /*1c70*/  LEA R27, R6, R25, 0x1 ;  /* 0x00000019061b7211 */ /* 0x000fe200078e08ff */
[----:B------:R-:W-:Y:S01]  /*1c80*/  IMAD R114, R3, 0x35, RZ ;  /* 0x0000003503727824 */ /* 0x000fe200078e02ff */
[----:B------:R-:W-:Y:S01]  /*1c90*/  LEA.HI.X.SX32 R4, R2, R157, 0x1, P1 ;  /* 0x0000009d02047211 */ /* 0x000fe200008f0eff */
[----:B------:R-:W-:Y:S01]  /*1ca0*/  IMAD R2, R10, 0x80, R7 ;  /* 0x000000800a027824 */ /* 0x000fe200078e0207 */
[----:B------:R-:W-:Y:S01]  /*1cb0*/  LEA R154, P1, R7, R156, 0x1 ;  /* 0x0000009c079a7211 */ /* 0x000fe200078208ff */
[----:B------:R-:W-:-:S02]  /*1cc0*/  IMAD R29, R6, 0x2, R27 ;  /* 0x00000002061d7824 */ /* 0x000fc400078e021b */
[----:B------:R-:W-:Y:S01]  /*1cd0*/  IMAD R115, R3, 0x36, RZ ;  /* 0x0000003603737824 */ /* 0x000fe200078e02ff */
[----:B------:R-:W-:Y:S01]  /*1ce0*/  LEA.HI.X.SX32 R155, R7, R4, 0x1, P1 ;  /* 0x00000004079b7211 */ /* 0x000fe200008f0eff */
[C---:B------:R-:W-:Y:S01]  /*1cf0*/  IMAD R116, R3.reuse, 0x37, RZ ;  /* 0x0000003703747824 */ /* 0x040fe200078e02ff */
[----:B------:R-:W-:Y:S01]  /*1d00*/  LEA R31, R6, R29, 0x1 ;  /* 0x0000001d061f7211 */ /* 0x000fe200078e08ff */
[----:B------:R-:W-:Y:S01]  /*1d10*/  IMAD R117, R3, 0x38, RZ ;  /* 0x0000003803757824 */ /* 0x000fe200078e02ff */
[----:B------:R-:W-:Y:S01]  /*1d20*/  LEA R98, P1, R11, R222, 0x1 ;  /* 0x000000de0b627211 */ /* 0x000fe200078208ff */
[----:B------:R-:W-:Y:S01]  /*1d30*/  IMAD R118, R3, 0x39, RZ ;  /* 0x0000003903767824 */ /* 0x000fe200078e02ff */
[----:B------:R-:W-:Y:S01]  /*1d40*/  LEA R156, P2, R2, R156, 0x1 ;  /* 0x0000009c029c7211 */ /* 0x000fe200078408ff */
[----:B------:R-:W-:Y:S01]  /*1d50*/  IMAD R33, R6, 0x2, R31 ;  /* 0x0000000206217824 */ /* 0x000fe200078e021f */
[----:B------:R-:W-:Y:S01]  /*1d60*/  LEA.HI.X.SX32 R99, R11, R0, 0x1, P1 ;  /* 0x000000000b637211 */ /* 0x000fe200008f0eff */
[C---:B------:R-:W-:Y:S01]  /*1d70*/  IMAD R119, R3.reuse, 0x3a, RZ ;  /* 0x0000003a03777824 */ /* 0x040fe200078e02ff */
[----:B------:R-:W-:Y:S01]  /*1d80*/  LEA.HI.X.SX32 R157, R2, R4, 0x1, P2 ;  /* 0x00000004029d7211 */ /* 0x000fe200010f0eff */
[----:B------:R-:W-:Y:S01]  /*1d90*/  IMAD R120, R3, 0x3b, RZ ;  /* 0x0000003b03787824 */ /* 0x000fe200078e02ff */
[C---:B------:R-:W-:Y:S01]  /*1da0*/  LEA R35, R6.reuse, R33, 0x1 ;  /* 0x0000002106237211 */ /* 0x040fe200078e08ff */
[----:B------:R0:W-:Y:S01]  /*1db0*/  STL.64 [R1+0x3b8], R98 ;  /* 0x0003b86201007387 */ /* 0x0001e20000100a00 */
[-C--:B------:R-:W-:Y:S01]  /*1dc0*/  LEA R102, P2, R13, R222.reuse, 0x1 ;  /* 0x000000de0d667211 */ /* 0x080fe200078408ff */
[----:B------:R-:W-:Y:S01]  /*1dd0*/  IMAD R121, R3, 0x3c, RZ ;  /* 0x0000003c03797824 */ /* 0x000fe200078e02ff */
[----:B------:R-:W-:Y:S01]  /*1de0*/  LEA R100, P1, R15, R222, 0x1 ;  /* 0x000000de0f647211 */ /* 0x000fe200078208ff */
[C---:B------:R-:W-:Y:S01]  /*1df0*/  IMAD R37, R6.reuse, 0x2, R35 ;  /* 0x0000000206257824 */ /* 0x040fe200078e0223 */
[-C--:B------:R-:W-:Y:S01]  /*1e00*/  LEA.HI.X.SX32 R103, R13, R0.reuse, 0x1, P2 ;  /* 0x000000000d677211 */ /* 0x080fe200010f0eff */
[----:B------:R-:W-:Y:S01]  /*1e10*/  IMAD R122, R3, 0x3d, RZ ;  /* 0x0000003d037a7824 */ /* 0x000fe200078e02ff */
[----:B------:R-:W-:Y:S01]  /*1e20*/  LEA.HI.X.SX32 R101, R15, R0, 0x1, P1 ;  /* 0x000000000f657211 */ /* 0x000fe200008f0eff */
[----:B------:R-:W-:Y:S01]  /*1e30*/  IMAD R123, R3, 0x3e, RZ ;  /* 0x0000003e037b7824 */ /* 0x000fe200078e02ff */
[----:B------:R-:W-:Y:S01]  /*1e40*/  LEA R39, R6, R37, 0x1 ;  /* 0x0000002506277211 */ /* 0x000fe200078e08ff */
[----:B------:R1:W-:Y:S01]  /*1e50*/  STL.64 [R1+0x3b0], R102 ;  /* 0x0003b06601007387 */ /* 0x0003e20000100a00 */
[----:B0-----:R-:W-:-:S03]  /*1e60*/  LEA R98, P3, R17, R222, 0x1 ;  /* 0x000000de11627211 */ /* 0x001fc600078608ff */
[----:B------:R-:W-:Y:S01]  /*1e70*/  IMAD R41, R6, 0x2, R39 ;  /* 0x0000000206297824 */ /* 0x000fe200078e0227 */
[----:B------:R0:W-:Y:S01]  /*1e80*/  STL.64 [R1+0x3a8], R100 ;  /* 0x0003a86401007387 */ /* 0x0001e20000100a00 */
[----:B------:R-:W-:-:S03]  /*1e90*/  LEA.HI.X.SX32 R99, R17, R0, 0x1, P3 ;  /* 0x0000000011637211 */ /* 0x000fc600018f0eff */
[C---:B------:R-:W-:Y:S02]  /*1ea0*/  LEA R43, R6.reuse, R41, 0x1 ;  /* 0x00000029062b7211 */ /* 0x040fe400078e08ff */
[----:B------:R2:W-:Y:S01]  /*1eb0*/  STL.64 [R1+0x3a0], R98 ;  /* 0x0003a06201007387 */ /* 0x0005e20000100a00 */
[C---:B-1----:R-:W-:Y:S02]  /*1ec0*/  LEA R102, P1, R19.reuse, R222, 0x1 ;  /* 0x000000de13667211 */ /* 0x042fe400078208ff */
[C---:B------:R-:W-:Y:S02]  /*1ed0*/  IMAD R45, R6.reuse, 0x2, R43 ;  /* 0x00000002062d7824 */ /* 0x040fe400078e022b */
[----:B------:R-:W-:Y:S02]  /*1ee0*/  LEA.HI.X.SX32 R103, R19, R0, 0x1, P1 ;  /* 0x0000000013677211 */ /* 0x000fe400008f0eff */
[C---:B0-----:R-:W-:Y:S02]  /*1ef0*/  LEA R100, P2, R21.reuse, R222, 0x1 ;  /* 0x000000de15647211 */ /* 0x041fe400078408ff */
[----:B------:R-:W-:Y:S01]  /*1f00*/  LEA R47, R6, R45, 0x1 ;  /* 0x0000002d062f7211 */ /* 0x000fe200078e08ff */
[----:B------:R0:W-:Y:S01]  /*1f10*/  STL.64 [R1+0x398], R102 ;  /* 0x0003986601007387 */ /* 0x0001e20000100a00 */
[----:B------:R-:W-:-:S02]  /*1f20*/  LEA.HI.X.SX32 R101, R21, R0, 0x1, P2 ;  /* 0x0000000015657211 */ /* 0x000fc400010f0eff */
[C---:B--2---:R-:W-:Y:S01]  /*1f30*/  LEA R98, P3, R23.reuse, R222, 0x1 ;  /* 0x000000de17627211 */ /* 0x044fe200078608ff */
[C---:B------:R-:W-:Y:S02]  /*1f40*/  IMAD R49, R6.reuse, 0x2, R47 ;  /* 0x0000000206317824 */ /* 0x040fe400078e022f */
[----:B------:R1:W-:Y:S01]  /*1f50*/  STL.64 [R1+0x390], R100 ;  /* 0x0003906401007387 */ /* 0x0003e20000100a00 */
[----:B------:R-:W-:Y:S02]  /*1f60*/  LEA.HI.X.SX32 R99, R23, R0, 0x1, P3 ;  /* 0x0000000017637211 */ /* 0x000fe400018f0eff */
[C---:B------:R-:W-:Y:S02]  /*1f70*/  LEA R51, R6.reuse, R49, 0x1 ;  /* 0x0000003106337211 */ /* 0x040fe400078e08ff */
[C---:B------:R-:W-:Y:S01]  /*1f80*/  LEA R20, P3, R29.reuse, R222, 0x1 ;  /* 0x000000de1d147211 */ /* 0x040fe200078608ff */
[----:B------:R2:W-:Y:S01]  /*1f90*/  STL.64 [R1+0x388], R98 ;  /* 0x0003886201007387 */ /* 0x0005e20000100a00 */
[----:B0-----:R-:W-:Y:S01]  /*1fa0*/  CS2R R102, SRZ ;  /* 0x0000000000667805 */ /* 0x001fe2000001ff00 */
[----:B------:R-:W-:Y:S01]  /*1fb0*/  IMAD R53, R6, 0x2, R51 ;  /* 0x0000000206357824 */ /* 0x000fe200078e0233 */
[----:B------:R-:W-:-:S02]  /*1fc0*/  LEA.HI.X.SX32 R21, R29, R0, 0x1, P3 ;  /* 0x000000001d157211 */ /* 0x000fc400018f0eff */
[-C--:B------:R-:W-:Y:S02]  /*1fd0*/  LEA R24, P3, R35, R222.reuse, 0x1 ;  /* 0x000000de23187211 */ /* 0x080fe400078608ff */
[----:B------:R-:W-:Y:S01]  /*1fe0*/  LEA R55, R6, R53, 0x1 ;  /* 0x0000003506377211 */ /* 0x000fe200078e08ff */
[----:B------:R-:W-:Y:S01]  /*1ff0*/  STL.64 [R1+0x370], R20 ;  /* 0x0003701401007387 */ /* 0x000fe20000100a00 */
[----:B-1----:R-:W-:-:S03]  /*2000*/  LEA R100, P1, R25, R222, 0x1 ;  /* 0x000000de19647211 */ /* 0x002fc600078208ff */
[C---:B------:R-:W-:Y:S01]  /*2010*/  IMAD R57, R6.reuse, 0x2, R55 ;  /* 0x0000000206397824 */ /* 0x040fe200078e0237 */
[----:B--2---:R-:W-:Y:S02]  /*2020*/  LEA R98, P2, R27, R222, 0x1 ;  /* 0x000000de1b627211 */ /* 0x004fe400078408ff */
[-C--:B------:R-:W-:Y:S02]  /*2030*/  LEA.HI.X.SX32 R101, R25, R0.reuse, 0x1, P1 ;  /* 0x0000000019657211 */ /* 0x080fe400008f0eff */
[C---:B------:R-:W-:Y:S02]  /*2040*/  LEA R59, R6.reuse, R57, 0x1 ;  /* 0x00000039063b7211 */ /* 0x040fe400078e08ff */
[----:B------:R-:W-:Y:S01]  /*2050*/  LEA.HI.X.SX32 R99, R27, R0, 0x1, P2 ;  /* 0x000000001b637211 */ /* 0x000fe200010f0eff */
[----:B------:R0:W-:Y:S01]  /*2060*/  STL.64 [R1+0x380], R100 ;  /* 0x0003806401007387 */ /* 0x0001e20000100a00 */
[----:B------:R-:W-:Y:S01]  /*2070*/  LEA R26, P2, R33, R222, 0x1 ;  /* 0x000000de211a7211 */ /* 0x000fe200078408ff */
[----:B------:R-:W-:Y:S01]  /*2080*/  IMAD R61, R6, 0x2, R59 ;  /* 0x00000002063d7824 */ /* 0x000fe200078e023b */
[----:B------:R-:W-:Y:S01]  /*2090*/  LEA.HI.X.SX32 R25, R35, R0, 0x1, P3 ;  /* 0x0000000023197211 */ /* 0x000fe200018f0eff */
[----:B------:R1:W-:Y:S01]  /*20a0*/  STL.64 [R1+0x378], R98 ;  /* 0x0003786201007387 */ /* 0x0003e20000100a00 */
[----:B------:R-:W-:-:S02]  /*20b0*/  LEA R28, P3, R41, R222, 0x1 ;  /* 0x000000de291c7211 */ /* 0x000fc400078608ff */
[C---:B------:R-:W-:Y:S01]  /*20c0*/  LEA R63, R6.reuse, R61, 0x1 ;  /* 0x0000003d063f7211 */ /* 0x040fe200078e08ff */
[----:B------:R-:W-:Y:S01]  /*20d0*/  STL.64 [R1+0x358], R24 ;  /* 0x0003581801007387 */ /* 0x000fe20000100a00 */
[-C--:B------:R-:W-:Y:S02]  /*20e0*/  LEA.HI.X.SX32 R27, R33, R0.reuse, 0x1, P2 ;  /* 0x00000000211b7211 */ /* 0x080fe400010f0eff */
[----:B------:R-:W-:Y:S01]  /*20f0*/  LEA.HI.X.SX32 R29, R41, R0, 0x1, P3 ;  /* 0x00000000291d7211 */ /* 0x000fe200018f0eff */
[----:B------:R-:W-:Y:S01]  /*2100*/  IMAD R65, R6, 0x2, R63 ;  /* 0x0000000206417824 */ /* 0x000fe200078e023f */
[-C--:B------:R-:W-:Y:S02]  /*2110*/  LEA R30, P2, R39, R222.reuse, 0x1 ;  /* 0x000000de271e7211 */ /* 0x080fe400078408ff */
[----:B0-----:R-:W-:Y:S02]  /*2120*/  CS2R R100, SRZ ;  /* 0x0000000000647805 */ /* 0x001fe4000001ff00 */
[----:B-1----:R-:W-:-:S02]  /*2130*/  LEA R98, P1, R31, R222, 0x1 ;  /* 0x000000de1f627211 */ /* 0x002fc400078208ff */
[C---:B------:R-:W-:Y:S02]  /*2140*/  LEA R67, R6.reuse, R65, 0x1 ;  /* 0x0000004106437211 */ /* 0x040fe400078e08ff */
[----:B------:R-:W-:Y:S02]  /*2150*/  LEA.HI.X.SX32 R99, R31, R0, 0x1, P1 ;  /* 0x000000001f637211 */ /* 0x000fe400008f0eff */
[----:B------:R-:W-:Y:S01]  /*2160*/  LEA R32, P1, R37, R222, 0x1 ;  /* 0x000000de25207211 */ /* 0x000fe200078208ff */
[C---:B------:R-:W-:Y:S01]  /*2170*/  IMAD R69, R6.reuse, 0x2, R67 ;  /* 0x0000000206457824 */ /* 0x040fe200078e0243 */
[-C--:B------:R-:W-:Y:S01]  /*2180*/  LEA.HI.X.SX32 R31, R39, R0.reuse, 0x1, P2 ;  /* 0x00000000271f7211 */ /* 0x080fe200010f0eff */
[----:B------:R0:W-:Y:S01]  /*2190*/  STL.64 [R1+0x368], R98 ;  /* 0x0003686201007387 */ /* 0x0001e20000100a00 */
[----:B------:R-:W-:Y:S02]  /*21a0*/  LEA.HI.X.SX32 R33, R37, R0, 0x1, P1 ;  /* 0x0000000025217211 */ /* 0x000fe400008f0eff */
[----:B------:R-:W-:Y:S01]  /*21b0*/  LEA R71, R6, R69, 0x1 ;  /* 0x0000004506477211 */ /* 0x000fe200078e08ff */
[----:B------:R-:W-:Y:S01]  /*21c0*/  STL.64 [R1+0x360], R26 ;  /* 0x0003601a01007387 */ /* 0x000fe20000100a00 */
[----:B------:R-:W-:-:S02]  /*21d0*/  LEA R36, P1, R43, R222, 0x1 ;  /* 0x000000de2b247211 */ /* 0x000fc400078208ff */
[----:B------:R-:W-:Y:S01]  /*21e0*/  LEA R34, P2, R45, R222, 0x1 ;  /* 0x000000de2d227211 */ /* 0x000fe200078408ff */
[C---:B------:R-:W-:Y:S01]  /*21f0*/  IMAD R73, R6.reuse, 0x2, R71 ;  /* 0x0000000206497824 */ /* 0x040fe200078e0247 */
[----:B------:R-:W-:Y:S01]  /*2200*/  STL.64 [R1+0x340], R28 ;  /* 0x0003401c01007387 */ /* 0x000fe20000100a00 */
[----:B------:R-:W-:Y:S02]  /*2210*/  LEA.HI.X.SX32 R37, R43, R0, 0x1, P1 ;  /* 0x000000002b257211 */ /* 0x000fe400008f0eff */
[----:B------:R-:W-:Y:S01]  /*2220*/  LEA R40, P1, R49, R222, 0x1 ;  /* 0x000000de31287211 */ /* 0x000fe200078208ff */
[----:B------:R1:W-:Y:S01]  /*2230*/  STL.64 [R1+0x350], R32 ;  /* 0x0003502001007387 */ /* 0x0003e20000100a00 */
[C---:B------:R-:W-:Y:S02]  /*2240*/  LEA R75, R6.reuse, R73, 0x1 ;  /* 0x00000049064b7211 */ /* 0x040fe400078e08ff */
[----:B0-----:R-:W-:Y:S02]  /*2250*/  CS2R R98, SRZ ;  /* 0x0000000000627805 */ /* 0x001fe4000001ff00 */
[-C--:B------:R-:W-:Y:S01]  /*2260*/  LEA.HI.X.SX32 R35, R45, R0.reuse, 0x1, P2 ;  /* 0x000000002d237211 */ /* 0x080fe200010f0eff */
[----:B------:R-:W-:Y:S01]  /*2270*/  STL.64 [R1+0x348], R30 ;  /* 0x0003481e01007387 */ /* 0x000fe20000100a00 */
[----:B------:R-:W-:Y:S01]  /*2280*/  LEA.HI.X.SX32 R41, R49, R0, 0x1, P1 ;  /* 0x0000000031297211 */ /* 0x000fe200008f0eff */
[----:B------:R-:W-:Y:S01]  /*2290*/  IMAD R77, R6, 0x2, R75 ;  /* 0x00000002064d7824 */ /* 0x000fe200078e024b */
[----:B------:R-:W-:-:S02]  /*22a0*/  LEA R38, P2, R51, R222, 0x1 ;  /* 0x000000de33267211 */ /* 0x000fc400078408ff */
[----:B------:R-:W-:Y:S01]  /*22b0*/  LEA R44, P1, R55, R222, 0x1 ;  /* 0x000000de372c7211 */ /* 0x000fe200078208ff */
[C---:B------:R-:W-:Y:S01]  /*22c0*/  IMAD R79, R6.reuse, 0x2, R77 ;  /* 0x00000002064f7824 */ /* 0x040fe200078e024d */
[----:B------:R-:W-:Y:S02]  /*22d0*/  LEA.HI.X.SX32 R39, R51, R0, 0x1, P2 ;  /* 0x0000000033277211 */ /* 0x000fe400010f0eff */
[----:B-1----:R-:W-:Y:S01]  /*22e0*/  LEA R32, P3, R47, R222, 0x1 ;  /* 0x000000de2f207211 */ /* 0x002fe200078608ff */
[C---:B------:R-:W-:Y:S01]  /*22f0*/  IMAD R81, R6.reuse, 0x2, R79 ;  /* 0x0000000206517824 */ /* 0x040fe200078e024f */
[-C--:B------:R-:W-:Y:S02]  /*2300*/  LEA.HI.X.SX32 R45, R55, R0.reuse, 0x1, P1 ;  /* 0x00000000372d7211 */ /* 0x080fe400008f0eff */
[----:B------:R-:W-:Y:S02]  /*2310*/  LEA.HI.X.SX32 R33, R47, R0, 0x1, P3 ;  /* 0x000000002f217211 */ /* 0x000fe400018f0eff */
[----:B------:R-:W-:-:S02]  /*2320*/  LEA R83, R6, R81, 0x1 ;  /* 0x0000005106537211 */ /* 0x000fc400078e08ff */
[-C--:B------:R-:W-:Y:S01]  /*2330*/  LEA R42, P2, R57, R222.reuse, 0x1 ;  /* 0x000000de392a7211 */ /* 0x080fe200078408ff */
[----:B------:R-:W-:Y:S01]  /*2340*/  STL.64 [R1+0x328], R32 ;  /* 0x0003282001007387 */ /* 0x000fe20000100a00 */
[C---:B------:R-:W-:Y:S02]  /*2350*/  LEA R85, R6.reuse, R83, 0x1 ;  /* 0x0000005306557211 */ /* 0x040fe400078e08ff */
[----:B------:R-:W-:Y:S01]  /*2360*/  LEA R48, P1, R61, R222, 0x1 ;  /* 0x000000de3d307211 */ /* 0x000fe200078208ff */
[----:B------:R0:W-:Y:S01]  /*2370*/  STL.64 [R1+0x338], R36 ;  /* 0x0003382401007387 */ /* 0x0001e20000100a00 */
[C---:B------:R-:W-:Y:S02]  /*2380*/  LEA R87, R6.reuse, R85, 0x1 ;  /* 0x0000005506577211 */ /* 0x040fe400078e08ff */
[----:B------:R-:W-:Y:S01]  /*2390*/  LEA.HI.X.SX32 R43, R57, R0, 0x1, P2 ;  /* 0x00000000392b7211 */ /* 0x000fe200010f0eff */
[----:B------:R-:W-:Y:S01]  /*23a0*/  STL.64 [R1+0x330], R34 ;  /* 0x0003302201007387 */ /* 0x000fe20000100a00 */
[----:B------:R-:W-:-:S02]  /*23b0*/  LEA R89, R6, R87, 0x1 ;  /* 0x0000005706597211 */ /* 0x000fc400078e08ff */
[----:B------:R-:W-:Y:S02]  /*23c0*/  LEA.HI.X.SX32 R49, R61, R0, 0x1, P1 ;  /* 0x000000003d317211 */ /* 0x000fe400008f0eff */
[-C--:B------:R-:W-:Y:S01]  /*23d0*/  LEA R46, P2, R63, R222.reuse, 0x1 ;  /* 0x000000de3f2e7211 */ /* 0x080fe200078408ff */
[C---:B------:R-:W-:Y:S01]  /*23e0*/  IMAD R91, R6.reuse, 0x2, R89 ;  /* 0x00000002065b7824 */ /* 0x040fe200078e0259 */
[-C--:B------:R-:W-:Y:S02]  /*23f0*/  LEA R52, P1, R67, R222.reuse, 0x1 ;  /* 0x000000de43347211 */ /* 0x080fe400078208ff */
[----:B0-----:R-:W-:Y:S01]  /*2400*/  LEA R36, P3, R53, R222, 0x1 ;  /* 0x000000de35247211 */ /* 0x001fe200078608ff */
[----:B------:R-:W-:Y:S01]  /*2410*/  IMAD R93, R6, 0x2, R91 ;  /* 0x00000002065d7824 */ /* 0x000fe200078e025b */
[-C--:B------:R-:W-:Y:S02]  /*2420*/  LEA.HI.X.SX32 R47, R63, R0.reuse, 0x1, P2 ;  /* 0x000000003f2f7211 */ /* 0x080fe400010f0eff */
[----:B------:R-:W-:-:S02]  /*2430*/  LEA.HI.X.SX32 R37, R53, R0, 0x1, P3 ;  /* 0x0000000035257211 */ /* 0x000fc400018f0eff */
[C---:B------:R-:W-:Y:S02]  /*2440*/  LEA R5, R6.reuse, R93, 0x1 ;  /* 0x0000005d06057211 */ /* 0x040fe400078e08ff */
[----:B------:R-:W-:Y:S01]  /*2450*/  LEA.HI.X.SX32 R53, R67, R0, 0x1, P1 ;  /* 0x0000000043357211 */ /* 0x000fe200008f0eff */
[----:B------:R-:W-:Y:S01]  /*2460*/  STL.64 [R1+0x310], R36 ;  /* 0x0003102401007387 */ /* 0x000fe20000100a00 */
[C---:B------:R-:W-:Y:S02]  /*2470*/  LEA R95, R6.reuse, R5, 0x1 ;  /* 0x00000005065f7211 */ /* 0x040fe400078e08ff */
[-C--:B------:R-:W-:Y:S01]  /*2480*/  LEA R50, P2, R69, R222.reuse, 0x1 ;  /* 0x000000de45327211 */ /* 0x080fe200078408ff */
[----:B------:R0:W-:Y:S01]  /*2490*/  STL.64 [R1+0x320], R40 ;  /* 0x0003202801007387 */ /* 0x0001e20000100a00 */
[----:B------:R-:W-:Y:S01]  /*24a0*/  LEA R56, P1, R73, R222, 0x1 ;  /* 0x000000de49387211 */ /* 0x000fe200078208ff */
[----:B------:R-:W-:Y:S01]  /*24b0*/  IMAD R7, R6, 0x2, R95 ;  /* 0x0000000206077824 */ /* 0x000fe200078e025f */
[-C--:B------:R-:W-:Y:S01]  /*24c0*/  LEA.HI.X.SX32 R51, R69, R0.reuse, 0x1, P2 ;  /* 0x0000000045337211 */ /* 0x080fe200010f0eff */
[----:B------:R-:W-:Y:S01]  /*24d0*/  STL.64 [R1+0x318], R38 ;  /* 0x0003182601007387 */ /* 0x000fe20000100a00 */
[----:B------:R-:W-:-:S02]  /*24e0*/  LEA.HI.X.SX32 R57, R73, R0, 0x1, P1 ;  /* 0x0000000049397211 */ /* 0x000fc400008f0eff */
[C---:B------:R-:W-:Y:S02]  /*24f0*/  LEA R97, R6.reuse, R7, 0x1 ;  /* 0x0000000706617211 */ /* 0x040fe400078e08ff */
[-C--:B------:R-:W-:Y:S02]  /*2500*/  LEA R54, P2, R75, R222.reuse, 0x1 ;  /* 0x000000de4b367211 */ /* 0x080fe400078408ff */
[-C--:B------:R-:W-:Y:S01]  /*2510*/  LEA R60, P1, R79, R222.reuse, 0x1 ;  /* 0x000000de4f3c7211 */ /* 0x080fe200078208ff */
[----:B------:R-:W-:Y:S01]  /*2520*/  IMAD R11, R6, 0x2, R97 ;  /* 0x00000002060b7824 */ /* 0x000fe200078e0261 */
[----:B0-----:R-:W-:Y:S02]  /*2530*/  LEA R40, P3, R59, R222, 0x1 ;  /* 0x000000de3b287211 */ /* 0x001fe400078608ff */
[----:B------:R-:W-:Y:S02]  /*2540*/  LEA.HI.X.SX32 R55, R75, R0, 0x1, P2 ;  /* 0x000000004b377211 */ /* 0x000fe400010f0eff */
[----:B------:R-:W-:-:S02]  /*2550*/  CS2R R74, SRZ ;  /* 0x00000000004a7805 */ /* 0x000fc4000001ff00 */
[C---:B------:R-:W-:Y:S02]  /*2560*/  LEA R13, R6.reuse, R11, 0x1 ;  /* 0x0000000b060d7211 */ /* 0x040fe400078e08ff */
[-C--:B------:R-:W-:Y:S02]  /*2570*/  LEA.HI.X.SX32 R41, R59, R0.reuse, 0x1, P3 ;  /* 0x000000003b297211 */ /* 0x080fe400018f0eff */
[----:B------:R-:W-:Y:S01]  /*2580*/  LEA.HI.X.SX32 R61, R79, R0, 0x1, P1 ;  /* 0x000000004f3d7211 */ /* 0x000fe200008f0eff */
[----:B------:R-:W-:Y:S01]  /*2590*/  IMAD R15, R6, 0x2, R13 ;  /* 0x00000002060f7824 */ /* 0x000fe200078e020d */
[-C--:B------:R-:W-:Y:S01]  /*25a0*/  LEA R58, P2, R81, R222.reuse, 0x1 ;  /* 0x000000de513a7211 */ /* 0x080fe200078408ff */
[----:B------:R-:W-:Y:S01]  /*25b0*/  STL.64 [R1+0x2f8], R40 ;  /* 0x0002f82801007387 */ /* 0x000fe20000100a00 */
[----:B------:R-:W-:Y:S02]  /*25c0*/  LEA R64, P1, R85, R222, 0x1 ;  /* 0x000000de55407211 */ /* 0x000fe400078208ff */
[----:B------:R-:W-:-:S02]  /*25d0*/  CS2R R78, SRZ ;  /* 0x00000000004e7805 */ /* 0x000fc4000001ff00 */
[C---:B------:R-:W-:Y:S01]  /*25e0*/  LEA R17, R6.reuse, R15, 0x1 ;  /* 0x0000000f06117211 */ /* 0x040fe200078e08ff */
[----:B------:R0:W-:Y:S01]  /*25f0*/  STL.64 [R1+0x308], R44 ;  /* 0x0003082c01007387 */ /* 0x0001e20000100a00 */
[----:B------:R-:W-:Y:S02]  /*2600*/  LEA.HI.X.SX32 R59, R81, R0, 0x1, P2 ;  /* 0x00000000513b7211 */ /* 0x000fe400010f0eff */
[----:B------:R-:W-:Y:S02]  /*2610*/  CS2R R80, SRZ ;  /* 0x0000000000507805 */ /* 0x000fe4000001ff00 */
[C---:B------:R-:W-:Y:S01]  /*2620*/  LEA R62, P2, R87.reuse, R222, 0x1 ;  /* 0x000000de573e7211 */ /* 0x040fe200078408ff */
[----:B------:R-:W-:Y:S01]  /*2630*/  IMAD R19, R6, 0x2, R17 ;  /* 0x0000000206137824 */ /* 0x000fe200078e0211 */
[----:B------:R-:W-:Y:S02]  /*2640*/  STL.64 [R1+0x300], R42 ;  /* 0x0003002a01007387 */ /* 0x000fe40000100a00 */
[----:B------:R-:W-:-:S02]  /*2650*/  LEA.HI.X.SX32 R63, R87, R0, 0x1, P2 ;  /* 0x00000000573f7211 */ /* 0x000fc400010f0eff */
[----:B------:R-:W-:Y:S02]  /*2660*/  CS2R R86, SRZ ;  /* 0x0000000000567805 */ /* 0x000fe4000001ff00 */
[C---:B------:R-:W-:Y:S02]  /*2670*/  LEA R21, R6.reuse, R19, 0x1 ;  /* 0x0000001306157211 */ /* 0x040fe400078e08ff */
[-C--:B------:R-:W-:Y:S02]  /*2680*/  LEA R66, P2, R93, R222.reuse, 0x1 ;  /* 0x000000de5d427211 */ /* 0x080fe400078408ff */
[----:B0-----:R-:W-:Y:S01]  /*2690*/  LEA R44, P3, R65, R222, 0x1 ;  /* 0x000000de412c7211 */ /* 0x001fe200078608ff */
[----:B------:R-:W-:Y:S01]  /*26a0*/  IMAD R23, R6, 0x2, R21 ;  /* 0x0000000206177824 */ /* 0x000fe200078e0215 */
[----:B------:R-:W-:Y:S02]  /*26b0*/  LEA.HI.X.SX32 R67, R93, R0, 0x1, P2 ;  /* 0x000000005d437211 */ /* 0x000fe400010f0eff */
[----:B------:R-:W-:-:S02]  /*26c0*/  CS2R R92, SRZ ;  /* 0x00000000005c7805 */ /* 0x000fc4000001ff00 */
[-C--:B------:R-:W-:Y:S02]  /*26d0*/  LEA.HI.X.SX32 R45, R65, R0.reuse, 0x1, P3 ;  /* 0x00000000412d7211 */ /* 0x080fe400018f0eff */
[C---:B------:R-:W-:Y:S02]  /*26e0*/  LEA R25, R6.reuse, R23, 0x1 ;  /* 0x0000001706197211 */ /* 0x040fe400078e08ff */
[----:B------:R-:W-:Y:S01]  /*26f0*/  LEA.HI.X.SX32 R65, R85, R0, 0x1, P1 ;  /* 0x0000000055417211 */ /* 0x000fe200008f0eff */
[----:B------:R-:W-:Y:S01]  /*2700*/  STL.64 [R1+0x2e0], R44 ;  /* 0x0002e02c01007387 */ /* 0x000fe20000100a00 */
[C---:B------:R-:W-:Y:S01]  /*2710*/  LEA R68, P1, R91.reuse, R222, 0x1 ;  /* 0x000000de5b447211 */ /* 0x040fe200078208ff */
[----:B------:R-:W-:Y:S01]  /*2720*/  IMAD R27, R6, 0x2, R25 ;  /* 0x00000002061b7824 */ /* 0x000fe200078e0219 */
[----:B------:R-:W-:Y:S01]  /*2730*/  CS2R R84, SRZ ;  /* 0x0000000000547805 */ /* 0x000fe2000001ff00 */
[----:B------:R0:W-:Y:S01]  /*2740*/  STL.64 [R1+0x2f0], R48 ;  /* 0x0002f03001007387 */ /* 0x0001e20000100a00 */
[----:B------:R-:W-:-:S02]  /*2750*/  LEA.HI.X.SX32 R69, R91, R0, 0x1, P1 ;  /* 0x000000005b457211 */ /* 0x000fc400008f0eff */
[----:B------:R-:W-:Y:S02]  /*2760*/  CS2R R90, SRZ ;  /* 0x00000000005a7805 */ /* 0x000fe4000001ff00 */
[----:B------:R-:W-:Y:S01]  /*2770*/  LEA R29, R6, R27, 0x1 ;  /* 0x0000001b061d7211 */ /* 0x000fe200078e08ff */
[----:B------:R-:W-:Y:S01]  /*2780*/  STL.64 [R1+0x2e8], R46 ;  /* 0x0002e82e01007387 */ /* 0x000fe20000100a00 */
[----:B------:R-:W-:-:S03]  /*2790*/  LEA R70, P1, R95, R222, 0x1 ;  /* 0x000000de5f467211 */ /* 0x000fc600078208ff */
[----:B------:R-:W-:Y:S01]  /*27a0*/  IMAD R31, R6, 0x2, R29 ;  /* 0x00000002061f7824 */ /* 0x000fe200078e021d */
[----:B0-----:R-:W-:-:S04]  /*27b0*/  LEA R48, P3, R71, R222, 0x1 ;  /* 0x000000de47307211 */ /* 0x001fc800078608ff */
[C---:B------:R-:W-:Y:S02]  /*27c0*/  LEA R33, R6.reuse, R31, 0x1 ;  /* 0x0000001f06217211 */ /* 0x040fe400078e08ff */
[-C--:B------:R-:W-:Y:S02]  /*27d0*/  LEA.HI.X.SX32 R49, R71, R0.reuse, 0x1, P3 ;  /* 0x0000000047317211 */ /* 0x080fe400018f0eff */
[----:B------:R-:W-:Y:S01]  /*27e0*/  LEA.HI.X.SX32 R71, R95, R0, 0x1, P1 ;  /* 0x000000005f477211 */ /* 0x000fe200008f0eff */
[C---:B------:R-:W-:Y:S01]  /*27f0*/  IMAD R35, R6.reuse, 0x2, R33 ;  /* 0x0000000206237824 */ /* 0x040fe200078e0221 */
[C---:B------:R-:W-:Y:S01]  /*2800*/  LEA R72, P1, R11.reuse, R222, 0x1 ;  /* 0x000000de0b487211 */ /* 0x040fe200078208ff */
[----:B------:R-:W-:Y:S01]  /*2810*/  STL.64 [R1+0x2c8], R48 ;  /* 0x0002c83001007387 */ /* 0x000fe20000100a00 */
[----:B------:R-:W-:Y:S02]  /*2820*/  CS2R R94, SRZ ;  /* 0x00000000005e7805 */ /* 0x000fe4000001ff00 */
[----:B------:R-:W-:Y:S01]  /*2830*/  LEA R37, R6, R35, 0x1 ;  /* 0x0000002306257211 */ /* 0x000fe200078e08ff */
[----:B------:R0:W-:Y:S01]  /*2840*/  STL.64 [R1+0x2d8], R52 ;  /* 0x0002d83401007387 */ /* 0x0001e20000100a00 */
[----:B------:R-:W-:-:S03]  /*2850*/  LEA.HI.X.SX32 R73, R11, R0, 0x1, P1 ;  /* 0x000000000b497211 */ /* 0x000fc600008f0eff */
[C---:B------:R-:W-:Y:S01]  /*2860*/  IMAD R39, R6.reuse, 0x2, R37 ;  /* 0x0000000206277824 */ /* 0x040fe200078e0225 */
[----:B------:R1:W-:Y:S04]  /*2870*/  STL.64 [R1+0x2d0], R50 ;  /* 0x0002d03201007387 */ /* 0x0003e80000100a00 */
[----:B------:R-:W-:Y:S02]  /*2880*/  LEA R41, R6, R39, 0x1 ;  /* 0x0000002706297211 */ /* 0x000fe400078e08ff */
[----:B0-----:R-:W-:-:S03]  /*2890*/  LEA R52, P3, R77, R222, 0x1 ;  /* 0x000000de4d347211 */ /* 0x001fc600078608ff */
[C---:B------:R-:W-:Y:S01]  /*28a0*/  IMAD R43, R6.reuse, 0x2, R41 ;  /* 0x00000002062b7824 */ /* 0x040fe200078e0229 */
[----:B------:R-:W-:Y:S02]  /*28b0*/  LEA.HI.X.SX32 R53, R77, R0, 0x1, P3 ;  /* 0x000000004d357211 */ /* 0x000fe400018f0eff */
[----:B------:R-:W-:Y:S02]  /*28c0*/  CS2R R76, SRZ ;  /* 0x00000000004c7805 */ /* 0x000fe4000001ff00 */
[C---:B------:R-:W-:Y:S01]  /*28d0*/  LEA R45, R6.reuse, R43, 0x1 ;  /* 0x0000002b062d7211 */ /* 0x040fe200078e08ff */
[----:B------:R-:W-:Y:S04]  /*28e0*/  STL.64 [R1+0x2b0], R52 ;  /* 0x0002b03401007387 */ /* 0x000fe80000100a00 */
[C---:B------:R-:W-:Y:S01]  /*28f0*/  IMAD R47, R6.reuse, 0x2, R45 ;  /* 0x00000002062f7824 */ /* 0x040fe200078e022d */
[----:B------:R0:W-:Y:S04]  /*2900*/  STL.64 [R1+0x2c0], R56 ;  /* 0x0002c03801007387 */ /* 0x0001e80000100a00 */
[C---:B------:R-:W-:Y:S01]  /*2910*/  LEA R49, R6.reuse, R47, 0x1 ;  /* 0x0000002f06317211 */ /* 0x040fe200078e08ff */
[----:B------:R2:W-:Y:S04]  /*2920*/  STL.64 [R1+0x2b8], R54 ;  /* 0x0002b83601007387 */ /* 0x0005e80000100a00 */
[----:B-1----:R-:W-:Y:S01]  /*2930*/  IMAD R51, R6, 0x2, R49 ;  /* 0x0000000206337824 */ /* 0x002fe200078e0231 */
[----:B0-----:R-:W-:-:S04]  /*2940*/  LEA R56, P3, R83, R222, 0x1 ;  /* 0x000000de53387211 */ /* 0x001fc800078608ff */
[C---:B------:R-:W-:Y:S02]  /*2950*/  LEA R53, R6.reuse, R51, 0x1 ;  /* 0x0000003306357211 */ /* 0x040fe400078e08ff */
[----:B------:R-:W-:Y:S02]  /*2960*/  LEA.HI.X.SX32 R57, R83, R0, 0x1, P3 ;  /* 0x0000000053397211 */ /* 0x000fe400018f0eff */
[----:B------:R-:W-:Y:S01]  /*2970*/  CS2R R82, SRZ ;  /* 0x0000000000527805 */ /* 0x000fe2000001ff00 */
[C---:B--2---:R-:W-:Y:S02]  /*2980*/  IMAD R55, R6.reuse, 0x2, R53 ;  /* 0x0000000206377824 */ /* 0x044fe400078e0235 */
[----:B------:R0:W-:Y:S04]  /*2990*/  STL.64 [R1+0x298], R56 ;  /* 0x0002983801007387 */ /* 0x0001e80000100a00 */
[----:B------:R1:W-:Y:S04]  /*29a0*/  STL.64 [R1+0x2a8], R60 ;  /* 0x0002a83c01007387 */ /* 0x0003e80000100a00 */
[----:B------:R2:W-:Y:S01]  /*29b0*/  STL.64 [R1+0x2a0], R58 ;  /* 0x0002a03a01007387 */ /* 0x0005e20000100a00 */
[----:B0-----:R-:W-:-:S02]  /*29c0*/  LEA R57, R6, R55, 0x1 ;  /* 0x0000003706397211 */ /* 0x001fc400078e08ff */
[----:B-1----:R-:W-:-:S04]  /*29d0*/  LEA R60, P3, R89, R222, 0x1 ;  /* 0x000000de593c7211 */ /* 0x002fc800078608ff */
[----:B------:R-:W-:Y:S01]  /*29e0*/  LEA.HI.X.SX32 R61, R89, R0, 0x1, P3 ;  /* 0x00000000593d7211 */ /* 0x000fe200018f0eff */
[----:B--2---:R-:W-:Y:S01]  /*29f0*/  IMAD R59, R6, 0x2, R57 ;  /* 0x00000002063b7824 */ /* 0x004fe200078e0239 */
[----:B------:R-:W-:-:S03]  /*2a00*/  CS2R R88, SRZ ;  /* 0x0000000000587805 */ /* 0x000fc6000001ff00 */
[----:B------:R0:W-:Y:S04]  /*2a10*/  STL.64 [R1+0x280], R60 ;  /* 0x0002803c01007387 */ /* 0x0001e80000100a00 */
[----:B------:R1:W-:Y:S04]  /*2a20*/  STL.64 [R1+0x290], R64 ;  /* 0x0002904001007387 */ /* 0x0003e80000100a00 */
[----:B------:R2:W-:Y:S01]  /*2a30*/  STL.64 [R1+0x288], R62 ;  /* 0x0002883e01007387 */ /* 0x0005e20000100a00 */
[----:B0-----:R-:W-:-:S03]  /*2a40*/  LEA R61, R6, R59, 0x1 ;  /* 0x0000003b063d7211 */ /* 0x001fc600078e08ff */
[----:B------:R0:W-:Y:S01]  /*2a50*/  STL.64 [R1+0x278], R68 ;  /* 0x0002784401007387 */ /* 0x0001e20000100a00 */
[----:B-1----:R-:W-:-:S03]  /*2a60*/  LEA R64, P3, R5, R222, 0x1 ;  /* 0x000000de05407211 */ /* 0x002fc600078608ff */
[----:B------:R1:W-:Y:S01]  /*2a70*/  STL.64 [R1+0x270], R66 ;  /* 0x0002704201007387 */ /* 0x0003e20000100a00 */
[----:B--2---:R-:W-:Y:S01]  /*2a80*/  IMAD R63, R6, 0x2, R61 ;  /* 0x00000002063f7824 */ /* 0x004fe200078e023d */
[----:B------:R-:W-:Y:S02]  /*2a90*/  LEA.HI.X.SX32 R65, R5, R0, 0x1, P3 ;  /* 0x0000000005417211 */ /* 0x000fe400018f0eff */
[----:B0-----:R-:W-:-:S03]  /*2aa0*/  LEA R68, P2, R7, R222, 0x1 ;  /* 0x000000de07447211 */ /* 0x001fc600078408ff */
[----:B------:R0:W-:Y:S01]  /*2ab0*/  STL.64 [R1+0x268], R64 ;  /* 0x0002684001007387 */ /* 0x0001e20000100a00 */
[----:B------:R-:W-:Y:S02]  /*2ac0*/  LEA R5, R6, R63, 0x1 ;  /* 0x0000003f06057211 */ /* 0x000fe400078e08ff */
[----:B------:R-:W-:Y:S01]  /*2ad0*/  LEA.HI.X.SX32 R69, R7, R0, 0x1, P2 ;  /* 0x0000000007457211 */ /* 0x000fe200010f0eff */
[----:B------:R2:W-:Y:S01]  /*2ae0*/  STL.64 [R1+0x260], R70 ;  /* 0x0002604601007387 */ /* 0x0005e20000100a00 */
[----:B-1----:R-:W-:-:S03]  /*2af0*/  LEA R66, P3, R97, R222, 0x1 ;  /* 0x000000de61427211 */ /* 0x002fc600078608ff */
[----:B------:R1:W-:Y:S01]  /*2b00*/  STL.64 [R1+0x258], R68 ;  /* 0x0002584401007387 */ /* 0x0003e20000100a00 */
[----:B------:R-:W-:Y:S02]  /*2b10*/  LEA.HI.X.SX32 R67, R97, R0, 0x1, P3 ;  /* 0x0000000061437211 */ /* 0x000fe400018f0eff */
[----:B------:R-:W-:Y:S01]  /*2b20*/  CS2R R96, SRZ ;  /* 0x0000000000607805 */ /* 0x000fe2000001ff00 */
[C---:B0-----:R-:W-:Y:S02]  /*2b30*/  IMAD R65, R6.reuse, 0x2, R5 ;  /* 0x0000000206417824 */ /* 0x041fe400078e0205 */
[----:B------:R0:W-:Y:S01]  /*2b40*/  STL.64 [R1+0x250], R66 ;  /* 0x0002504201007387 */ /* 0x0001e20000100a00 */
[-C--:B--2---:R-:W-:Y:S02]  /*2b50*/  LEA R70, P2, R13, R222.reuse, 0x1 ;  /* 0x000000de0d467211 */ /* 0x084fe400078408ff */
[----:B------:R-:W-:Y:S01]  /*2b60*/  LEA R7, R6, R65, 0x1 ;  /* 0x0000004106077211 */ /* 0x000fe200078e08ff */
[----:B------:R2:W-:Y:S01]  /*2b70*/  STL.64 [R1+0x248], R72 ;  /* 0x0002484801007387 */ /* 0x0005e20000100a00 */
[----:B-1----:R-:W-:-:S02]  /*2b80*/  LEA R68, P3, R15, R222, 0x1 ;  /* 0x000000de0f447211 */ /* 0x002fc400078608ff */
[-C--:B------:R-:W-:Y:S02]  /*2b90*/  LEA.HI.X.SX32 R71, R13, R0.reuse, 0x1, P2 ;  /* 0x000000000d477211 */ /* 0x080fe400010f0eff */
[----:B------:R-:W-:Y:S01]  /*2ba0*/  LEA.HI.X.SX32 R69, R15, R0, 0x1, P3 ;  /* 0x000000000f457211 */ /* 0x000fe200018f0eff */
[----:B0-----:R-:W-:Y:S02]  /*2bb0*/  IMAD R67, R6, 0x2, R7 ;  /* 0x0000000206437824 */ /* 0x001fe400078e0207 */
[----:B------:R0:W-:Y:S01]  /*2bc0*/  STL.64 [R1+0x240], R70 ;  /* 0x0002404601007387 */ /* 0x0001e20000100a00 */
[----:B--2---:R-:W-:-:S03]  /*2bd0*/  LEA R72, P1, R17, R222, 0x1 ;  /* 0x000000de11487211 */ /* 0x004fc600078208ff */
[----:B------:R1:W-:Y:S01]  /*2be0*/  STL.64 [R1+0x238], R68 ;  /* 0x0002384401007387 */ /* 0x0003e20000100a00 */
[----:B------:R-:W-:Y:S02]  /*2bf0*/  LEA R11, R6, R67, 0x1 ;  /* 0x00000043060b7211 */ /* 0x000fe400078e08ff */
[----:B------:R-:W-:-:S03]  /*2c00*/  LEA.HI.X.SX32 R73, R17, R0, 0x1, P1 ;  /* 0x0000000011497211 */ /* 0x000fc600008f0eff */
[C---:B------:R-:W-:Y:S01]  /*2c10*/  IMAD R13, R6.reuse, 0x2, R11 ;  /* 0x00000002060d7824 */ /* 0x040fe200078e020b */
[C---:B0-----:R-:W-:Y:S01]  /*2c20*/  LEA R70, P2, R19.reuse, R222, 0x1 ;  /* 0x000000de13467211 */ /* 0x041fe200078408ff */
[----:B------:R0:W-:Y:S03]  /*2c30*/  STL.64 [R1+0x230], R72 ;  /* 0x0002304801007387 */ /* 0x0001e60000100a00 */
[----:B------:R-:W-:Y:S02]  /*2c40*/  LEA.HI.X.SX32 R71, R19, R0, 0x1, P2 ;  /* 0x0000000013477211 */ /* 0x000fe400010f0eff */
[C---:B-1----:R-:W-:Y:S02]  /*2c50*/  LEA R68, P3, R21.reuse, R222, 0x1 ;  /* 0x000000de15447211 */ /* 0x042fe400078608ff */
[----:B------:R-:W-:Y:S01]  /*2c60*/  LEA R15, R6, R13, 0x1 ;  /* 0x0000000d060f7211 */ /* 0x000fe200078e08ff */
[----:B------:R1:W-:Y:S01]  /*2c70*/  STL.64 [R1+0x228], R70 ;  /* 0x0002284601007387 */ /* 0x0003e20000100a00 */
[----:B------:R-:W-:-:S02]  /*2c80*/  LEA.HI.X.SX32 R69, R21, R0, 0x1, P3 ;  /* 0x0000000015457211 */ /* 0x000fc400018f0eff */
[C---:B------:R-:W-:Y:S01]  /*2c90*/  LEA R18, P3, R27.reuse, R222, 0x1 ;  /* 0x000000de1b127211 */ /* 0x040fe200078608ff */
[----:B------:R-:W-:Y:S01]  /*2ca0*/  IMAD R17, R6, 0x2, R15 ;  /* 0x0000000206117824 */ /* 0x000fe200078e020f */
[----:B0-----:R-:W-:Y:S01]  /*2cb0*/  CS2R R72, SRZ ;  /* 0x0000000000487805 */ /* 0x001fe2000001ff00 */
[----:B------:R0:W-:Y:S01]  /*2cc0*/  STL.64 [R1+0x220], R68 ;  /* 0x0002204401007387 */ /* 0x0001e20000100a00 */
[----:B------:R-:W-:Y:S02]  /*2cd0*/  LEA.HI.X.SX32 R19, R27, R0, 0x1, P3 ;  /* 0x000000001b137211 */ /* 0x000fe400018f0eff */
[-C--:B------:R-:W-:Y:S02]  /*2ce0*/  LEA R22, P3, R33, R222.reuse, 0x1 ;  /* 0x000000de21167211 */ /* 0x080fe400078608ff */
[C---:B-1----:R-:W-:Y:S01]  /*2cf0*/  LEA R70, P1, R23.reuse, R222, 0x1 ;  /* 0x000000de17467211 */ /* 0x042fe200078208ff */
[----:B------:R1:W-:Y:S03]  /*2d00*/  STL.64 [R1+0x208], R18 ;  /* 0x0002081201007387 */ /* 0x0003e60000100a00 */
[----:B------:R-:W-:-:S02]  /*2d10*/  LEA.HI.X.SX32 R71, R23, R0, 0x1, P1 ;  /* 0x0000000017477211 */ /* 0x000fc400008f0eff */
[----:B0-----:R-:W-:Y:S02]  /*2d20*/  LEA R68, P2, R25, R222, 0x1 ;  /* 0x000000de19447211 */ /* 0x001fe400078408ff */
[-C--:B------:R-:W-:Y:S01]  /*2d30*/  LEA.HI.X.SX32 R23, R33, R0.reuse, 0x1, P3 ;  /* 0x0000000021177211 */ /* 0x080fe200018f0eff */
[----:B------:R0:W-:Y:S01]  /*2d40*/  STL.64 [R1+0x218], R70 ;  /* 0x0002184601007387 */ /* 0x0001e20000100a00 */
[----:B------:R-:W-:Y:S02]  /*2d50*/  LEA.HI.X.SX32 R69, R25, R0, 0x1, P2 ;  /* 0x0000000019457211 */ /* 0x000fe400010f0eff */
[-C--:B------:R-:W-:Y:S02]  /*2d60*/  LEA R24, P2, R31, R222.reuse, 0x1 ;  /* 0x000000de1f187211 */ /* 0x080fe400078408ff */
[----:B-1----:R-:W-:Y:S01]  /*2d70*/  LEA R19, R6, R17, 0x1 ;  /* 0x0000001106137211 */ /* 0x002fe200078e08ff */
[----:B------:R1:W-:Y:S01]  /*2d80*/  STL.64 [R1+0x210], R68 ;  /* 0x0002104401007387 */ /* 0x0003e20000100a00 */
[----:B------:R-:W-:-:S02]  /*2d90*/  LEA R26, P3, R39, R222, 0x1 ;  /* 0x000000de271a7211 */ /* 0x000fc400078608ff */
[-C--:B------:R-:W-:Y:S01]  /*2da0*/  LEA.HI.X.SX32 R25, R31, R0.reuse, 0x1, P2 ;  /* 0x000000001f197211 */ /* 0x080fe200010f0eff */
[----:B------:R-:W-:Y:S01]  /*2db0*/  IMAD R21, R6, 0x2, R19 ;  /* 0x0000000206157824 */ /* 0x000fe200078e0213 */
[----:B------:R-:W-:Y:S01]  /*2dc0*/  LEA.HI.X.SX32 R27, R39, R0, 0x1, P3 ;  /* 0x00000000271b7211 */ /* 0x000fe200018f0eff */
[----:B------:R2:W-:Y:S01]  /*2dd0*/  STL.64 [R1+0x1f0], R22 ;  /* 0x0001f01601007387 */ /* 0x0005e20000100a00 */
[-C--:B------:R-:W-:Y:S02]  /*2de0*/  LEA R28, P2, R37, R222.reuse, 0x1 ;  /* 0x000000de251c7211 */ /* 0x080fe400078408ff */
[----:B0-----:R-:W-:Y:S02]  /*2df0*/  CS2R R70, SRZ ;  /* 0x0000000000467805 */ /* 0x001fe4000001ff00 */
[----:B-1----:R-:W-:-:S04]  /*2e00*/  LEA R68, P1, R29, R222, 0x1 ;  /* 0x000000de1d447211 */ /* 0x002fc800078208ff */
[----:B------:R-:W-:Y:S02]  /*2e10*/  LEA.HI.X.SX32 R69, R29, R0, 0x1, P1 ;  /* 0x000000001d457211 */ /* 0x000fe400008f0eff */
[C---:B------:R-:W-:Y:S02]  /*2e20*/  LEA R30, P1, R35.reuse, R222, 0x1 ;  /* 0x000000de231e7211 */ /* 0x040fe400078208ff */
[----:B--2---:R-:W-:Y:S01]  /*2e30*/  LEA R23, R6, R21, 0x1 ;  /* 0x0000001506177211 */ /* 0x004fe200078e08ff */
[----:B------:R0:W-:Y:S01]  /*2e40*/  STL.64 [R1+0x200], R68 ;  /* 0x0002004401007387 */ /* 0x0001e20000100a00 */
[----:B------:R-:W-:Y:S02]  /*2e50*/  LEA.HI.X.SX32 R31, R35, R0, 0x1, P1 ;  /* 0x00000000231f7211 */ /* 0x000fe400008f0eff */
[----:B------:R-:W-:Y:S01]  /*2e60*/  LEA R34, P1, R41, R222, 0x1 ;  /* 0x000000de29227211 */ /* 0x000fe200078208ff */
[----:B------:R1:W-:Y:S01]  /*2e70*/  STL.64 [R1+0x1f8], R24 ;  /* 0x0001f81801007387 */ /* 0x0003e20000100a00 */
[----:B------:R-:W-:-:S02]  /*2e80*/  LEA.HI.X.SX32 R29, R37, R0, 0x1, P2 ;  /* 0x00000000251d7211 */ /* 0x000fc400010f0eff */
[----:B------:R-:W-:Y:S01]  /*2e90*/  LEA.HI.X.SX32 R35, R41, R0, 0x1, P1 ;  /* 0x0000000029237211 */ /* 0x000fe200008f0eff */
[----:B------:R2:W-:Y:S01]  /*2ea0*/  STL.64 [R1+0x1d8], R26 ;  /* 0x0001d81a01007387 */ /* 0x0005e20000100a00 */
[-C--:B------:R-:W-:Y:S02]  /*2eb0*/  LEA R32, P2, R43, R222.reuse, 0x1 ;  /* 0x000000de2b207211 */ /* 0x080fe400078408ff */
[----:B------:R-:W-:Y:S01]  /*2ec0*/  LEA R38, P1, R47, R222, 0x1 ;  /* 0x000000de2f267211 */ /* 0x000fe200078208ff */
[----:B------:R3:W-:Y:S01]  /*2ed0*/  STL.64 [R1+0x1e8], R30 ;  /* 0x0001e81e01007387 */ /* 0x0007e20000100a00 */
[-C--:B------:R-:W-:Y:S02]  /*2ee0*/  LEA.HI.X.SX32 R33, R43, R0.reuse, 0x1, P2 ;  /* 0x000000002b217211 */ /* 0x080fe400010f0eff */
[----:B0-----:R-:W-:Y:S02]  /*2ef0*/  CS2R R68, SRZ ;  /* 0x0000000000447805 */ /* 0x001fe4000001ff00 */
[----:B------:R-:W-:Y:S01]  /*2f00*/  LEA.HI.X.SX32 R39, R47, R0, 0x1, P1 ;  /* 0x000000002f277211 */ /* 0x000fe200008f0eff */
[----:B-1----:R-:W-:Y:S01]  /*2f10*/  IMAD R25, R6, 0x2, R23 ;  /* 0x0000000206197824 */ /* 0x002fe200078e0217 */
[----:B------:R0:W-:Y:S01]  /*2f20*/  STL.64 [R1+0x1e0], R28 ;  /* 0x0001e01c01007387 */ /* 0x0001e20000100a00 */
[----:B------:R-:W-:-:S02]  /*2f30*/  LEA R36, P2, R49, R222, 0x1 ;  /* 0x000000de31247211 */ /* 0x000fc400078408ff */
[-C--:B------:R-:W-:Y:S02]  /*2f40*/  LEA R42, P1, R53, R222.reuse, 0x1 ;  /* 0x000000de352a7211 */ /* 0x080fe400078208ff */
[C---:B--2---:R-:W-:Y:S02]  /*2f50*/  LEA R27, R6.reuse, R25, 0x1 ;  /* 0x00000019061b7211 */ /* 0x044fe400078e08ff */
[----:B---3--:R-:W-:Y:S02]  /*2f60*/  LEA R30, P3, R45, R222, 0x1 ;  /* 0x000000de2d1e7211 */ /* 0x008fe400078608ff */
[-C--:B------:R-:W-:Y:S02]  /*2f70*/  LEA.HI.X.SX32 R37, R49, R0.reuse, 0x1, P2 ;  /* 0x0000000031257211 */ /* 0x080fe400010f0eff */
[-C--:B------:R-:W-:Y:S01]  /*2f80*/  LEA.HI.X.SX32 R31, R45, R0.reuse, 0x1, P3 ;  /* 0x000000002d1f7211 */ /* 0x080fe200018f0eff */
[----:B0-----:R-:W-:Y:S01]  /*2f90*/  IMAD R29, R6, 0x2, R27 ;  /* 0x00000002061d7824 */ /* 0x001fe200078e021b */
[----:B------:R-:W-:-:S02]  /*2fa0*/  LEA.HI.X.SX32 R43, R53, R0, 0x1, P1 ;  /* 0x00000000352b7211 */ /* 0x000fc400008f0eff */
[-C--:B------:R-:W-:Y:S01]  /*2fb0*/  LEA R40, P2, R55, R222.reuse, 0x1 ;  /* 0x000000de37287211 */ /* 0x080fe200078408ff */
[----:B------:R0:W-:Y:S01]  /*2fc0*/  STL.64 [R1+0x1c0], R30 ;  /* 0x0001c01e01007387 */ /* 0x0001e20000100a00 */
[----:B------:R-:W-:Y:S02]  /*2fd0*/  LEA R46, P1, R59, R222, 0x1 ;  /* 0x000000de3b2e7211 */ /* 0x000fe400078208ff */
[----:B------:R-:W-:Y:S01]  /*2fe0*/  LEA.HI.X.SX32 R41, R55, R0, 0x1, P2 ;  /* 0x0000000037297211 */ /* 0x000fe200010f0eff */
[----:B------:R1:W-:Y:S01]  /*2ff0*/  STL.64 [R1+0x1d0], R34 ;  /* 0x0001d02201007387 */ /* 0x0003e20000100a00 */
[----:B------:R-:W-:Y:S02]  /*3000*/  LEA R44, P2, R61, R222, 0x1 ;  /* 0x000000de3d2c7211 */ /* 0x000fe400078408ff */
[----:B------:R-:W-:Y:S02]  /*3010*/  CS2R R54, SRZ ;  /* 0x0000000000367805 */ /* 0x000fe4000001ff00 */
[-C--:B------:R-:W-:Y:S01]  /*3020*/  LEA.HI.X.SX32 R47, R59, R0.reuse, 0x1, P1 ;  /* 0x000000003b2f7211 */ /* 0x080fe200008f0eff */
[----:B------:R2:W-:Y:S01]  /*3030*/  STL.64 [R1+0x1c8], R32 ;  /* 0x0001c82001007387 */ /* 0x0005e20000100a00 */
[----:B------:R-:W-:-:S02]  /*3040*/  LEA.HI.X.SX32 R45, R61, R0, 0x1, P2 ;  /* 0x000000003d2d7211 */ /* 0x000fc400010f0eff */
[----:B------:R-:W-:Y:S02]  /*3050*/  CS2R R58, SRZ ;  /* 0x00000000003a7805 */ /* 0x000fe4000001ff00 */
[-C--:B------:R-:W-:Y:S01]  /*3060*/  LEA R50, P1, R5, R222.reuse, 0x1 ;  /* 0x000000de05327211 */ /* 0x080fe200078208ff */
[----:B0-----:R-:W-:Y:S01]  /*3070*/  IMAD R30, R3, 0x21, RZ ;  /* 0x00000021031e7824 */ /* 0x001fe200078e02ff */
[----:B------:R-:W-:Y:S02]  /*3080*/  LEA R31, R6, R29, 0x1 ;  /* 0x0000001d061f7211 */ /* 0x000fe400078e08ff */
[----:B------:R-:W-:Y:S02]  /*3090*/  CS2R R60, SRZ ;  /* 0x00000000003c7805 */ /* 0x000fe4000001ff00 */
[-C--:B------:R-:W-:Y:S02]  /*30a0*/  LEA R48, P2, R65, R222.reuse, 0x1 ;  /* 0x000000de41307211 */ /* 0x080fe400078408ff */
[----:B-1----:R-:W-:-:S02]  /*30b0*/  LEA R34, P3, R51, R222, 0x1 ;  /* 0x000000de33227211 */ /* 0x002fc400078608ff */
[-C--:B------:R-:W-:Y:S02]  /*30c0*/  LEA.HI.X.SX32 R49, R65, R0.reuse, 0x1, P2 ;  /* 0x0000000041317211 */ /* 0x080fe400010f0eff */
[----:B------:R-:W-:Y:S02]  /*30d0*/  CS2R R64, SRZ ;  /* 0x0000000000407805 */ /* 0x000fe4000001ff00 */
[-C--:B------:R-:W-:Y:S02]  /*30e0*/  LEA.HI.X.SX32 R35, R51, R0.reuse, 0x1, P3 ;  /* 0x0000000033237211 */ /* 0x080fe400018f0eff */
[C---:B--2---:R-:W-:Y:S02]  /*30f0*/  LEA R33, R6.reuse, R31, 0x1 ;  /* 0x0000001f06217211 */ /* 0x044fe400078e08ff */
[----:B------:R-:W-:Y:S01]  /*3100*/  LEA.HI.X.SX32 R51, R5, R0, 0x1, P1 ;  /* 0x0000000005337211 */ /* 0x000fe200008f0eff */
[----:B------:R0:W-:Y:S04]  /*3110*/  STL.64 [R1+0x1a8], R34 ;  /* 0x0001a82201007387 */ /* 0x0001e80000100a00 */
[----:B------:R1:W-:Y:S04]  /*3120*/  STL.64 [R1+0x1b8], R38 ;  /* 0x0001b82601007387 */ /* 0x0003e80000100a00 */
[----:B------:R2:W-:Y:S01]  /*3130*/  STL.64 [R1+0x1b0], R36 ;  /* 0x0001b02401007387 */ /* 0x0005e20000100a00 */
[----:B0-----:R-:W-:Y:S01]  /*3140*/  IMAD R35, R6, 0x2, R33 ;  /* 0x0000000206237824 */ /* 0x001fe200078e0221 */
[----:B-1----:R-:W-:-:S04]  /*3150*/  LEA R38, P3, R57, R222, 0x1 ;  /* 0x000000de39267211 */ /* 0x002fc800078608ff */
[----:B------:R-:W-:Y:S01]  /*3160*/  LEA.HI.X.SX32 R39, R57, R0, 0x1, P3 ;  /* 0x0000000039277211 */ /* 0x000fe200018f0eff */
[C---:B--2---:R-:W-:Y:S01]  /*3170*/  IMAD R36, R3.reuse, 0x27, RZ ;  /* 0x0000002703247824 */ /* 0x044fe200078e02ff */
[C---:B------:R-:W-:Y:S02]  /*3180*/  LEA R37, R6.reuse, R35, 0x1 ;  /* 0x0000002306257211 */ /* 0x040fe400078e08ff */
[----:B------:R-:W-:Y:S01]  /*3190*/  CS2R R56, SRZ ;  /* 0x0000000000387805 */ /* 0x000fe2000001ff00 */
[----:B------:R0:W-:Y:S04]  /*31a0*/  STL.64 [R1+0x190], R38 ;  /* 0x0001902601007387 */ /* 0x0001e80000100a00 */
[----:B------:R1:W-:Y:S04]  /*31b0*/  STL.64 [R1+0x1a0], R42 ;  /* 0x0001a02a01007387 */ /* 0x0003e80000100a00 */
[----:B------:R2:W-:Y:S01]  /*31c0*/  STL.64 [R1+0x198], R40 ;  /* 0x0001982801007387 */ /* 0x0005e20000100a00 */
[----:B0-----:R-:W-:Y:S01]  /*31d0*/  LEA R39, R6, R37, 0x1 ;  /* 0x0000002506277211 */ /* 0x001fe200078e08ff */
[----:B------:R-:W-:Y:S01]  /*31e0*/  IMAD R38, R3, 0x29, RZ ;  /* 0x0000002903267824 */ /* 0x000fe200078e02ff */
[----:B-1----:R-:W-:-:S04]  /*31f0*/  LEA R42, P3, R63, R222, 0x1 ;  /* 0x000000de3f2a7211 */ /* 0x002fc800078608ff */
[----:B------:R-:W-:Y:S01]  /*3200*/  LEA.HI.X.SX32 R43, R63, R0, 0x1, P3 ;  /* 0x000000003f2b7211 */ /* 0x000fe200018f0eff */
[C---:B--2---:R-:W-:Y:S01]  /*3210*/  IMAD R41, R6.reuse, 0x2, R39 ;  /* 0x0000000206297824 */ /* 0x044fe200078e0227 */
[----:B------:R-:W-:Y:S01]  /*3220*/  CS2R R62, SRZ ;  /* 0x00000000003e7805 */ /* 0x000fe2000001ff00 */
[----:B------:R-:W-:Y:S02]  /*3230*/  IMAD R40, R3, 0x2b, RZ ;  /* 0x0000002b03287824 */ /* 0x000fe400078e02ff */
[----:B------:R0:W-:Y:S04]  /*3240*/  STL.64 [R1+0x178], R42 ;  /* 0x0001782a01007387 */ /* 0x0001e80000100a00 */
[----:B------:R1:W-:Y:S04]  /*3250*/  STL.64 [R1+0x188], R46 ;  /* 0x0001882e01007387 */ /* 0x0003e80000100a00 */
[----:B------:R2:W-:Y:S01]  /*3260*/  STL.64 [R1+0x180], R44 ;  /* 0x0001802c01007387 */ /* 0x0005e20000100a00 */
[----:B0-----:R-:W-:-:S03]  /*3270*/  LEA R43, R6, R41, 0x1 ;  /* 0x00000029062b7211 */ /* 0x001fc600078e08ff */
[----:B------:R0:W-:Y:S01]  /*3280*/  STL.64 [R1+0x170], R50 ;  /* 0x0001703201007387 */ /* 0x0001e20000100a00 */
[----:B------:R-:W-:Y:S01]  /*3290*/  IMAD R42, R3, 0x2d, RZ ;  /* 0x0000002d032a7824 */ /* 0x000fe200078e02ff */
[----:B-1----:R-:W-:Y:S02]  /*32a0*/  LEA R46, P3, R7, R222, 0x1 ;  /* 0x000000de072e7211 */ /* 0x002fe400078608ff */
[----:B------:R1:W-:Y:S01]  /*32b0*/  STL.64 [R1+0x168], R48 ;  /* 0x0001683001007387 */ /* 0x0003e20000100a00 */
[C---:B--2---:R-:W-:Y:S01]  /*32c0*/  LEA R45, R6.reuse, R43, 0x1 ;  /* 0x0000002b062d7211 */ /* 0x044fe200078e08ff */
[----:B------:R-:W-:Y:S01]  /*32d0*/  IMAD R44, R3, 0x2f, RZ ;  /* 0x0000002f032c7824 */ /* 0x000fe200078e02ff */
[----:B------:R-:W-:Y:S02]  /*32e0*/  LEA.HI.X.SX32 R47, R7, R0, 0x1, P3 ;  /* 0x00000000072f7211 */ /* 0x000fe400018f0eff */
[----:B0-----:R-:W-:Y:S01]  /*32f0*/  LEA R50, P1, R67, R222, 0x1 ;  /* 0x000000de43327211 */ /* 0x001fe200078208ff */
[----:B------:R-:W-:-:S02]  /*3300*/  IMAD R5, R6, 0x2, R45 ;  /* 0x0000000206057824 */ /* 0x000fc400078e022d */
[----:B------:R0:W-:Y:S01]  /*3310*/  STL.64 [R1+0x160], R46 ;  /* 0x0001602e01007387 */ /* 0x0001e20000100a00 */
[----:B-1----:R-:W-:Y:S02]  /*3320*/  LEA R48, P2, R11, R222, 0x1 ;  /* 0x000000de0b307211 */ /* 0x002fe400078408ff */
[-C--:B------:R-:W-:Y:S02]  /*3330*/  LEA.HI.X.SX32 R51, R67, R0.reuse, 0x1, P1 ;  /* 0x0000000043337211 */ /* 0x080fe400008f0eff */
[----:B------:R-:W-:Y:S02]  /*3340*/  CS2R R66, SRZ ;  /* 0x0000000000427805 */ /* 0x000fe4000001ff00 */
[----:B------:R-:W-:Y:S02]  /*3350*/  LEA.HI.X.SX32 R49, R11, R0, 0x1, P2 ;  /* 0x000000000b317211 */ /* 0x000fe400010f0eff */
[----:B------:R-:W-:Y:S01]  /*3360*/  LEA R52, P1, R15, R222, 0x1 ;  /* 0x000000de0f347211 */ /* 0x000fe200078208ff */
[----:B------:R1:W-:Y:S01]  /*3370*/  STL.64 [R1+0x158], R50 ;  /* 0x0001583201007387 */ /* 0x0003e20000100a00 */
[----:B------:R-:W-:-:S02]  /*3380*/  LEA R7, R6, R5, 0x1 ;  /* 0x0000000506077211 */ /* 0x000fc400078e08ff */
[----:B0-----:R-:W-:Y:S01]  /*3390*/  LEA R46, P3, R13, R222, 0x1 ;  /* 0x000000de0d2e7211 */ /* 0x001fe200078608ff */
[----:B------:R0:W-:Y:S01]  /*33a0*/  STL.64 [R1+0x150], R48 ;  /* 0x0001503001007387 */ /* 0x0001e20000100a00 */
[-C--:B------:R-:W-:Y:S02]  /*33b0*/  LEA.HI.X.SX32 R53, R15, R0.reuse, 0x1, P1 ;  /* 0x000000000f357211 */ /* 0x080fe400008f0eff */
[----:B------:R-:W-:Y:S02]  /*33c0*/  LEA.HI.X.SX32 R47, R13, R0, 0x1, P3 ;  /* 0x000000000d2f7211 */ /* 0x000fe400018f0eff */
[----:B------:R-:W-:Y:S02]  /*33d0*/  LEA R11, R6, R7, 0x1 ;  /* 0x00000007060b7211 */ /* 0x000fe400078e08ff */
[-C--:B-1----:R-:W-:Y:S01]  /*33e0*/  LEA R50, P2, R17, R222.reuse, 0x1 ;  /* 0x000000de11327211 */ /* 0x082fe200078408ff */
[----:B------:R1:W-:Y:S01]  /*33f0*/  STL.64 [R1+0x148], R46 ;  /* 0x0001482e01007387 */ /* 0x0003e20000100a00 */
[----:B0-----:R-:W-:-:S03]  /*3400*/  LEA R48, P3, R19, R222, 0x1 ;  /* 0x000000de13307211 */ /* 0x001fc600078608ff */
[----:B------:R0:W-:Y:S01]  /*3410*/  STL.64 [R1+0x140], R52 ;  /* 0x0001403401007387 */ /* 0x0001e20000100a00 */
[-C--:B------:R-:W-:Y:S02]  /*3420*/  LEA.HI.X.SX32 R51, R17, R0.reuse, 0x1, P2 ;  /* 0x0000000011337211 */ /* 0x080fe400010f0eff */
[----:B------:R-:W-:Y:S02]  /*3430*/  LEA.HI.X.SX32 R49, R19, R0, 0x1, P3 ;  /* 0x0000000013317211 */ /* 0x000fe400018f0eff */
[C---:B------:R-:W-:Y:S01]  /*3440*/  LEA R12, P3, R25.reuse, R222, 0x1 ;  /* 0x000000de190c7211 */ /* 0x040fe200078608ff */
[----:B------:R2:W-:Y:S01]  /*3450*/  STL.64 [R1+0x138], R50 ;  /* 0x0001383201007387 */ /* 0x0005e20000100a00 */
[----:B-1----:R-:W-:Y:S02]  /*3460*/  IMAD R47, R6, 0x2, R11 ;  /* 0x00000002062f7824 */ /* 0x002fe400078e020b */
[----:B------:R-:W-:Y:S01]  /*3470*/  LEA.HI.X.SX32 R13, R25, R0, 0x1, P3 ;  /* 0x00000000190d7211 */ /* 0x000fe200018f0eff */
[----:B------:R1:W-:Y:S01]  /*3480*/  STL.64 [R1+0x130], R48 ;  /* 0x0001303001007387 */ /* 0x0003e20000100a00 */
[----:B------:R-:W-:Y:S01]  /*3490*/  IMAD R46, R3, 0x31, RZ ;  /* 0x00000031032e7824 */ /* 0x000fe200078e02ff */
[----:B0-----:R-:W-:-:S02]  /*34a0*/  CS2R R52, SRZ ;  /* 0x0000000000347805 */ /* 0x001fc4000001ff00 */
[----:B------:R-:W-:-:S04]  /*34b0*/  LEA R15, R6, R47, 0x1 ;  /* 0x0000002f060f7211 */ /* 0x000fc800078e08ff */
[----:B------:R-:W-:Y:S02]  /*34c0*/  LEA R17, R6, R15, 0x1 ;  /* 0x0000000f06117211 */ /* 0x000fe400078e08ff */
[-C--:B--2---:R-:W-:Y:S02]  /*34d0*/  LEA R50, P1, R21, R222.reuse, 0x1 ;  /* 0x000000de15327211 */ /* 0x084fe400078208ff */
[----:B-1----:R-:W-:Y:S02]  /*34e0*/  LEA R48, P2, R23, R222, 0x1 ;  /* 0x000000de17307211 */ /* 0x002fe400078408ff */
[-C--:B------:R-:W-:Y:S02]  /*34f0*/  LEA.HI.X.SX32 R51, R21, R0.reuse, 0x1, P1 ;  /* 0x0000000015337211 */ /* 0x080fe400008f0eff */
[----:B------:R-:W-:Y:S02]  /*3500*/  LEA.HI.X.SX32 R49, R23, R0, 0x1, P2 ;  /* 0x0000000017317211 */ /* 0x000fe400010f0eff */
[----:B------:R-:W-:-:S02]  /*3510*/  LEA R20, P1, R27, R222, 0x1 ;  /* 0x000000de1b147211 */ /* 0x000fc400078208ff */
[----:B------:R-:W-:Y:S01]  /*3520*/  LEA R18, P2, R29, R222, 0x1 ;  /* 0x000000de1d127211 */ /* 0x000fe200078408ff */
[----:B------:R0:W-:Y:S01]  /*3530*/  STL.64 [R1+0x120], R48 ;  /* 0x0001203001007387 */ /* 0x0001e20000100a00 */
[-C--:B------:R-:W-:Y:S02]  /*3540*/  LEA.HI.X.SX32 R21, R27, R0.reuse, 0x1, P1 ;  /* 0x000000001b157211 */ /* 0x080fe400008f0eff */
[----:B------:R-:W-:Y:S01]  /*3550*/  LEA.HI.X.SX32 R19, R29, R0, 0x1, P2 ;  /* 0x000000001d137211 */ /* 0x000fe200010f0eff */
[----:B------:R1:W-:Y:S04]  /*3560*/  STL.64 [R1+0x128], R50 ;  /* 0x0001283201007387 */ /* 0x0003e80000100a00 */
[----:B------:R2:W-:Y:S01]  /*3570*/  STL.64 [R1+0x118], R12 ;  /* 0x0001180c01007387 */ /* 0x0005e20000100a00 */
[----:B0-----:R-:W-:-:S03]  /*3580*/  IMAD R49, R6, 0x2, R17 ;  /* 0x0000000206317824 */ /* 0x001fc600078e0211 */
[----:B------:R0:W-:Y:S02]  /*3590*/  STL.64 [R1+0x110], R20 ;  /* 0x0001101401007387 */ /* 0x0001e40000100a00 */
[C---:B-1----:R-:W-:Y:S02]  /*35a0*/  LEA R51, R6.reuse, R49, 0x1 ;  /* 0x0000003106337211 */ /* 0x042fe400078e08ff */
[----:B------:R1:W-:Y:S01]  /*35b0*/  STL.64 [R1+0x108], R18 ;  /* 0x0001081201007387 */ /* 0x0003e20000100a00 */
[C---:B--2---:R-:W-:Y:S02]  /*35c0*/  LEA R12, P3, R31.reuse, R222, 0x1 ;  /* 0x000000de1f0c7211 */ /* 0x044fe400078608ff */
[C---:B------:R-:W-:Y:S02]  /*35d0*/  LEA R27, R6.reuse, R51, 0x1 ;  /* 0x00000033061b7211 */ /* 0x040fe400078e08ff */
[----:B------:R-:W-:Y:S02]  /*35e0*/  LEA.HI.X.SX32 R13, R31, R0, 0x1, P3 ;  /* 0x000000001f0d7211 */ /* 0x000fe400018f0eff */
[----:B0-----:R-:W-:Y:S01]  /*35f0*/  LEA R20, P1, R33, R222, 0x1 ;  /* 0x000000de21147211 */ /* 0x001fe200078208ff */
[----:B------:R-:W-:-:S02]  /*3600*/  IMAD R29, R6, 0x2, R27 ;  /* 0x00000002061d7824 */ /* 0x000fc400078e021b */
[----:B------:R0:W-:Y:S01]  /*3610*/  STL.64 [R1+0x100], R12 ;  /* 0x0001000c01007387 */ /* 0x0001e20000100a00 */
[----:B------:R-:W-:Y:S02]  /*3620*/  LEA.HI.X.SX32 R21, R33, R0, 0x1, P1 ;  /* 0x0000000021157211 */ /* 0x000fe400008f0eff */
[-C--:B-1----:R-:W-:Y:S02]  /*3630*/  LEA R18, P2, R35, R222.reuse, 0x1 ;  /* 0x000000de23127211 */ /* 0x082fe400078408ff */
[----:B------:R-:W-:Y:S01]  /*3640*/  LEA R22, P1, R39, R222, 0x1 ;  /* 0x000000de27167211 */ /* 0x000fe200078208ff */
[----:B------:R1:W-:Y:S01]  /*3650*/  STL.64 [R1+0xf8], R20 ;  /* 0x0000f81401007387 */ /* 0x0003e20000100a00 */
[-C--:B------:R-:W-:Y:S02]  /*3660*/  LEA.HI.X.SX32 R19, R35, R0.reuse, 0x1, P2 ;  /* 0x0000000023137211 */ /* 0x080fe400010f0eff */
[----:B------:R-:W-:Y:S01]  /*3670*/  LEA.HI.X.SX32 R23, R39, R0, 0x1, P1 ;  /* 0x0000000027177211 */ /* 0x000fe200008f0eff */
[----:B------:R-:W-:Y:S01]  /*3680*/  IMAD R39, R3, 0x2a, RZ ;  /* 0x0000002a03277824 */ /* 0x000fe200078e02ff */
[----:B------:R-:W-:Y:S01]  /*3690*/  LEA R31, R6, R29, 0x1 ;  /* 0x0000001d061f7211 */ /* 0x000fe200078e08ff */
[----:B------:R2:W-:Y:S01]  /*36a0*/  STL.64 [R1+0xf0], R18 ;  /* 0x0000f01201007387 */ /* 0x0005e20000100a00 */
[----:B0-----:R-:W-:-:S02]  /*36b0*/  LEA R12, P3, R37, R222, 0x1 ;  /* 0x000000de250c7211 */ /* 0x001fc400078608ff */
[----:B------:R-:W-:Y:S02]  /*36c0*/  LEA R32, P1, R45, R222, 0x1 ;  /* 0x000000de2d207211 */ /* 0x000fe400078208ff */
[----:B------:R-:W-:Y:S01]  /*36d0*/  LEA.HI.X.SX32 R13, R37, R0, 0x1, P3 ;  /* 0x00000000250d7211 */ /* 0x000fe200018f0eff */
[----:B------:R-:W-:Y:S01]  /*36e0*/  IMAD R37, R3, 0x28, RZ ;  /* 0x0000002803257824 */ /* 0x000fe200078e02ff */
[----:B-1----:R-:W-:Y:S02]  /*36f0*/  LEA R20, P2, R41, R222, 0x1 ;  /* 0x000000de29147211 */ /* 0x002fe400078408ff */
[-C--:B------:R-:W-:Y:S01]  /*3700*/  LEA.HI.X.SX32 R33, R45, R0.reuse, 0x1, P1 ;  /* 0x000000002d217211 */ /* 0x080fe200008f0eff */
[----:B------:R0:W-:Y:S01]  /*3710*/  STL.64 [R1+0xe8], R12 ;  /* 0x0000e80c01007387 */ /* 0x0001e20000100a00 */
[----:B------:R-:W-:Y:S01]  /*3720*/  LEA.HI.X.SX32 R21, R41, R0, 0x1, P2 ;  /* 0x0000000029157211 */ /* 0x000fe200010f0eff */
[----:B------:R-:W-:Y:S01]  /*3730*/  IMAD R41, R3, 0x2c, RZ ;  /* 0x0000002c03297824 */ /* 0x000fe200078e02ff */
[-C--:B--2---:R-:W-:Y:S01]  /*3740*/  LEA R18, P3, R43, R222.reuse, 0x1 ;  /* 0x000000de2b127211 */ /* 0x084fe200078608ff */
[----:B------:R1:W-:Y:S01]  /*3750*/  STL.64 [R1+0xe0], R22 ;  /* 0x0000e01601007387 */ /* 0x0003e20000100a00 */
[----:B------:R-:W-:Y:S01]  /*3760*/  LEA R34, P1, R11, R222, 0x1 ;  /* 0x000000de0b227211 */ /* 0x000fe200078208ff */
[----:B------:R-:W-:Y:S01]  /*3770*/  IMAD R45, R3, 0x30, RZ ;  /* 0x00000030032d7824 */ /* 0x000fe200078e02ff */
[-C--:B------:R-:W-:Y:S01]  /*3780*/  LEA.HI.X.SX32 R19, R43, R0.reuse, 0x1, P3 ;  /* 0x000000002b137211 */ /* 0x080fe200018f0eff */
[----:B------:R2:W-:Y:S01]  /*3790*/  STL.64 [R1+0xd8], R20 ;  /* 0x0000d81401007387 */ /* 0x0005e20000100a00 */
[----:B------:R-:W-:Y:S01]  /*37a0*/  LEA.HI.X.SX32 R35, R11, R0, 0x1, P1 ;  /* 0x000000000b237211 */ /* 0x000fe200008f0eff */
[----:B------:R-:W-:Y:S01]  /*37b0*/  IMAD R43, R3, 0x2e, RZ ;  /* 0x0000002e032b7824 */ /* 0x000fe200078e02ff */
[C---:B0-----:R-:W-:Y:S01]  /*37c0*/  LEA R13, R6.reuse, R31, 0x1 ;  /* 0x0000001f060d7211 */ /* 0x041fe200078e08ff */
[----:B------:R0:W-:Y:S04]  /*37d0*/  STL.64 [R1+0xd0], R18 ;  /* 0x0000d01201007387 */ /* 0x0001e80000100a00 */
[----:B-1----:R-:W-:Y:S01]  /*37e0*/  IMAD R23, R6, 0x2, R13 ;  /* 0x0000000206177824 */ /* 0x002fe200078e020d */
[----:B------:R1:W-:Y:S01]  /*37f0*/  STL.64 [R1+0xc8], R32 ;  /* 0x0000c82001007387 */ /* 0x0003e20000100a00 */
[----:B--2---:R-:W-:-:S03]  /*3800*/  LEA R20, P2, R5, R222, 0x1 ;  /* 0x000000de05147211 */ /* 0x004fc600078408ff */
[C---:B------:R-:W-:Y:S02]  /*3810*/  LEA R25, R6.reuse, R23, 0x1 ;  /* 0x0000001706197211 */ /* 0x040fe400078e08ff */
[----:B------:R-:W-:Y:S02]  /*3820*/  LEA.HI.X.SX32 R21, R5, R0, 0x1, P2 ;  /* 0x0000000005157211 */ /* 0x000fe400010f0eff */
[C---:B0-----:R-:W-:Y:S02]  /*3830*/  LEA R18, P3, R7.reuse, R222, 0x1 ;  /* 0x000000de07127211 */ /* 0x041fe400078608ff */
[----:B------:R-:W-:Y:S01]  /*3840*/  LEA R5, R6, R25, 0x1 ;  /* 0x0000001906057211 */ /* 0x000fe200078e08ff */
[----:B------:R0:W-:Y:S01]  /*3850*/  STL.64 [R1+0xc0], R20 ;  /* 0x0000c01401007387 */ /* 0x0001e20000100a00 */
[----:B------:R-:W-:Y:S02]  /*3860*/  LEA.HI.X.SX32 R19, R7, R0, 0x1, P3 ;  /* 0x0000000007137211 */ /* 0x000fe400018f0eff */
[----:B-1----:R-:W-:-:S03]  /*3870*/  LEA R32, P2, R47, R222, 0x1 ;  /* 0x000000de2f207211 */ /* 0x002fc600078408ff */
[----:B------:R1:W-:Y:S01]  /*3880*/  STL.64 [R1+0xb8], R18 ;  /* 0x0000b81201007387 */ /* 0x0003e20000100a00 */
[----:B------:R-:W-:Y:S01]  /*3890*/  LEA.HI.X.SX32 R33, R47, R0, 0x1, P2 ;  /* 0x000000002f217211 */ /* 0x000fe200010f0eff */
[----:B------:R-:W-:Y:S01]  /*38a0*/  IMAD R47, R3, 0x32, RZ ;  /* 0x00000032032f7824 */ /* 0x000fe200078e02ff */
[----:B0-----:R-:W-:-:S04]  /*38b0*/  LEA R20, P3, R15, R222, 0x1 ;  /* 0x000000de0f147211 */ /* 0x001fc800078608ff */
[----:B------:R-:W-:Y:S01]  /*38c0*/  LEA.HI.X.SX32 R21, R15, R0, 0x1, P3 ;  /* 0x000000000f157211 */ /* 0x000fe200018f0eff */
[----:B-1----:R-:W-:Y:S01]  /*38d0*/  IMAD R19, R6, 0x2, R5 ;  /* 0x0000000206137824 */ /* 0x002fe200078e0205 */
[----:B------:R-:W-:-:S03]  /*38e0*/  LEA R10, P3, R51, R222, 0x1 ;  /* 0x000000de330a7211 */ /* 0x000fc600078608ff */
[----:B------:R0:W-:Y:S01]  /*38f0*/  STL.64 [R1+0xa0], R20 ;  /* 0x0000a01401007387 */ /* 0x0001e20000100a00 */
[----:B------:R-:W-:Y:S02]  /*3900*/  LEA.HI.X.SX32 R11, R51, R0, 0x1, P3 ;  /* 0x00000000330b7211 */ /* 0x000fe400018f0eff */
[----:B------:R-:W-:Y:S01]  /*3910*/  CS2R R50, SRZ ;  /* 0x0000000000327805 */ /* 0x000fe2000001ff00 */
[----:B------:R1:W-:Y:S04]  /*3920*/  STL.64 [R1+0xb0], R34 ;  /* 0x0000b02201007387 */ /* 0x0003e80000100a00 */
[----:B------:R2:W-:Y:S01]  /*3930*/  STL.64 [R1+0xa8], R32 ;  /* 0x0000a82001007387 */ /* 0x0005e20000100a00 */
[----:B0-----:R-:W-:Y:S02]  /*3940*/  LEA R21, R6, R19, 0x1 ;  /* 0x0000001306157211 */ /* 0x001fe400078e08ff */
[----:B-1----:R-:W-:-:S02]  /*3950*/  LEA R34, P1, R17, R222, 0x1 ;  /* 0x000000de11227211 */ /* 0x002fc400078208ff */
[C---:B------:R-:W-:Y:S02]  /*3960*/  LEA R7, R6.reuse, R21, 0x1 ;  /* 0x0000001506077211 */ /* 0x040fe400078e08ff */
[----:B--2---:R-:W-:Y:S02]  /*3970*/  LEA R32, P2, R49, R222, 0x1 ;  /* 0x000000de31207211 */ /* 0x004fe400078408ff */
[-C--:B------:R-:W-:Y:S01]  /*3980*/  LEA.HI.X.SX32 R35, R17, R0.reuse, 0x1, P1 ;  /* 0x0000000011237211 */ /* 0x080fe200008f0eff */
[C---:B------:R-:W-:Y:S01]  /*3990*/  IMAD R15, R6.reuse, 0x2, R7 ;  /* 0x00000002060f7824 */ /* 0x040fe200078e0207 */
[----:B------:R-:W-:Y:S02]  /*39a0*/  LEA.HI.X.SX32 R33, R49, R0, 0x1, P2 ;  /* 0x0000000031217211 */ /* 0x000fe400010f0eff */
[----:B------:R-:W-:Y:S01]  /*39b0*/  CS2R R48, SRZ ;  /* 0x0000000000307805 */ /* 0x000fe2000001ff00 */
[----:B------:R0:W-:Y:S01]  /*39c0*/  STL.64 [R1+0x98], R34 ;  /* 0x0000982201007387 */ /* 0x0001e20000100a00 */
[----:B------:R-:W-:-:S03]  /*39d0*/  LEA R17, R6, R15, 0x1 ;  /* 0x0000000f06117211 */ /* 0x000fc600078e08ff */
[----:B------:R1:W-:Y:S01]  /*39e0*/  STL.64 [R1+0x90], R32 ;  /* 0x0000902001007387 */ /* 0x0003e20000100a00 */
[----:B------:R-:W-:-:S03]  /*39f0*/  LEA R2, R6, R17, 0x1 ;  /* 0x0000001106027211 */ /* 0x000fc600078e08ff */
[----:B------:R2:W-:Y:S01]  /*3a00*/  STL.64 [R1+0x88], R10 ;  /* 0x0000880a01007387 */ /* 0x0005e20000100a00 */
[-C--:B0-----:R-:W-:Y:S02]  /*3a10*/  LEA R34, P1, R27, R222.reuse, 0x1 ;  /* 0x000000de1b227211 */ /* 0x081fe400078208ff */
[----:B-1----:R-:W-:Y:S02]  /*3a20*/  LEA R32, P2, R29, R222, 0x1 ;  /* 0x000000de1d207211 */ /* 0x002fe400078408ff */
[-C--:B------:R-:W-:Y:S02]  /*3a30*/  LEA.HI.X.SX32 R35, R27, R0.reuse, 0x1, P1 ;  /* 0x000000001b237211 */ /* 0x080fe400008f0eff */
[----:B------:R-:W-:Y:S02]  /*3a40*/  LEA.HI.X.SX32 R33, R29, R0, 0x1, P2 ;  /* 0x000000001d217211 */ /* 0x000fe400010f0eff */
[-C--:B--2---:R-:W-:Y:S01]  /*3a50*/  LEA R10, P3, R31, R222.reuse, 0x1 ;  /* 0x000000de1f0a7211 */ /* 0x084fe200078608ff */
[----:B------:R0:W-:Y:S01]  /*3a60*/  STL.64 [R1+0x80], R34 ;  /* 0x0000802201007387 */ /* 0x0001e20000100a00 */
[----:B------:R-:W-:-:S02]  /*3a70*/  LEA R28, P2, R23, R222, 0x1 ;  /* 0x000000de171c7211 */ /* 0x000fc400078408ff */
[----:B------:R-:W-:Y:S01]  /*3a80*/  LEA.HI.X.SX32 R11, R31, R0, 0x1, P3 ;  /* 0x000000001f0b7211 */ /* 0x000fe200018f0eff */
[----:B------:R1:W-:Y:S01]  /*3a90*/  STL.64 [R1+0x78], R32 ;  /* 0x0000782001007387 */ /* 0x0003e20000100a00 */
[----:B------:R-:W-:Y:S01]  /*3aa0*/  LEA R26, P3, R25, R222, 0x1 ;  /* 0x000000de191a7211 */ /* 0x000fe200078608ff */
[----:B------:R-:W-:Y:S01]  /*3ab0*/  IMAD R31, R3, 0x22, RZ ;  /* 0x00000022031f7824 */ /* 0x000fe200078e02ff */
[-C--:B------:R-:W-:Y:S01]  /*3ac0*/  LEA.HI.X.SX32 R29, R23, R0.reuse, 0x1, P2 ;  /* 0x00000000171d7211 */ /* 0x080fe200010f0eff */
[----:B------:R2:W-:Y:S01]  /*3ad0*/  STL.64 [R1+0x70], R10 ;  /* 0x0000700a01007387 */ /* 0x0005e20000100a00 */
[----:B------:R-:W-:Y:S02]  /*3ae0*/  LEA.HI.X.SX32 R27, R25, R0, 0x1, P3 ;  /* 0x00000000191b7211 */ /* 0x000fe400018f0eff */
[----:B------:R-:W-:Y:S01]  /*3af0*/  LEA R22, P3, R21, R222, 0x1 ;  /* 0x000000de15167211 */ /* 0x000fe200078608ff */
[C---:B0-----:R-:W-:Y:S02]  /*3b00*/  IMAD R34, R3.reuse, 0x25, RZ ;  /* 0x0000002503227824 */ /* 0x041fe400078e02ff */
[----:B------:R-:W-:Y:S01]  /*3b10*/  IMAD R35, R3, 0x26, RZ ;  /* 0x0000002603237824 */ /* 0x000fe200078e02ff */
[----:B------:R-:W-:-:S02]  /*3b20*/  LEA.HI.X.SX32 R23, R21, R0, 0x1, P3 ;  /* 0x0000000015177211 */ /* 0x000fc400018f0eff */
[-C--:B-1----:R-:W-:Y:S02]  /*3b30*/  LEA R32, P1, R13, R222.reuse, 0x1 ;  /* 0x000000de0d207211 */ /* 0x082fe400078208ff */
[----:B------:R-:W-:Y:S01]  /*3b40*/  LEA R18, P3, R17, R222, 0x1 ;  /* 0x000000de11127211 */ /* 0x000fe200078608ff */
[----:B--2---:R-:W-:Y:S01]  /*3b50*/  IMAD R11, R6, 0x2, R2 ;  /* 0x00000002060b7824 */ /* 0x004fe200078e0202 */
[----:B------:R-:W-:-:S04]  /*3b60*/  LEA.HI.X.SX32 R33, R13, R0, 0x1, P1 ;  /* 0x000000000d217211 */ /* 0x000fc800008f0eff */
[C---:B------:R-:W-:Y:S01]  /*3b70*/  LEA R13, R6.reuse, R11, 0x1 ;  /* 0x0000000b060d7211 */ /* 0x040fe200078e08ff */
[----:B------:R0:W-:Y:S03]  /*3b80*/  STL.64 [R1+0x68], R32 ;  /* 0x0000682001007387 */ /* 0x0001e60000100a00 */
[----:B------:R-:W-:Y:S01]  /*3b90*/  LEA R4, R6, R13, 0x1 ;  /* 0x0000000d06047211 */ /* 0x000fe200078e08ff */
[----:B------:R1:W-:Y:S04]  /*3ba0*/  STL.64 [R1+0x60], R28 ;  /* 0x0000601c01007387 */ /* 0x0003e80000100a00 */
[----:B------:R2:W-:Y:S01]  /*3bb0*/  STL.64 [R1+0x58], R26 ;  /* 0x0000581a01007387 */ /* 0x0005e20000100a00 */
[----:B0-----:R-:W-:-:S02]  /*3bc0*/  IMAD R32, R3, 0x23, RZ ;  /* 0x0000002303207824 */ /* 0x001fc400078e02ff */
[----:B------:R-:W-:Y:S01]  /*3bd0*/  IMAD R33, R3, 0x24, RZ ;  /* 0x0000002403217824 */ /* 0x000fe200078e02ff */
[-C--:B-1----:R-:W-:Y:S02]  /*3be0*/  LEA R28, P1, R5, R222.reuse, 0x1 ;  /* 0x000000de051c7211 */ /* 0x082fe400078208ff */
[----:B--2---:R-:W-:Y:S02]  /*3bf0*/  LEA R26, P2, R19, R222, 0x1 ;  /* 0x000000de131a7211 */ /* 0x004fe400078408ff */
[-C--:B------:R-:W-:Y:S01]  /*3c00*/  LEA.HI.X.SX32 R29, R5, R0.reuse, 0x1, P1 ;  /* 0x00000000051d7211 */ /* 0x080fe200008f0eff */
[C---:B------:R-:W-:Y:S01]  /*3c10*/  IMAD R5, R6.reuse, 0x2, R4 ;  /* 0x0000000206057824 */ /* 0x040fe200078e0204 */
[----:B------:R-:W-:Y:S02]  /*3c20*/  LEA.HI.X.SX32 R27, R19, R0, 0x1, P2 ;  /* 0x00000000131b7211 */ /* 0x000fe400010f0eff */
[----:B------:R-:W-:Y:S01]  /*3c30*/  LEA R24, P1, R7, R222, 0x1 ;  /* 0x000000de07187211 */ /* 0x000fe200078208ff */
[----:B------:R0:W-:Y:S01]  /*3c40*/  STL.64 [R1+0x50], R28 ;  /* 0x0000501c01007387 */ /* 0x0001e20000100a00 */
[----:B------:R-:W-:-:S02]  /*3c50*/  LEA R12, R6, R5, 0x1 ;  /* 0x00000005060c7211 */ /* 0x000fc400078e08ff */
[-C--:B------:R-:W-:Y:S01]  /*3c60*/  LEA.HI.X.SX32 R25, R7, R0.reuse, 0x1, P1 ;  /* 0x0000000007197211 */ /* 0x080fe200008f0eff */
[----:B------:R1:W-:Y:S01]  /*3c70*/  STL.64 [R1+0x48], R26 ;  /* 0x0000481a01007387 */ /* 0x0003e20000100a00 */
[----:B------:R-:W-:Y:S02]  /*3c80*/  LEA.HI.X.SX32 R19, R17, R0, 0x1, P3 ;  /* 0x0000000011137211 */ /* 0x000fe400018f0eff */
[----:B------:R-:W-:Y:S01]  /*3c90*/  LEA R7, R6, R12, 0x1 ;  /* 0x0000000c06077211 */ /* 0x000fe200078e08ff */
[----:B------:R2:W-:Y:S01]  /*3ca0*/  STL.64 [R1+0x40], R22 ;  /* 0x0000401601007387 */ /* 0x0005e20000100a00 */
[-C--:B------:R-:W-:Y:S02]  /*3cb0*/  LEA R20, P1, R2, R222.reuse, 0x1 ;  /* 0x000000de02147211 */ /* 0x080fe400078208ff */
[----:B------:R-:W-:Y:S01]  /*3cc0*/  LEA R14, P3, R13, R222, 0x1 ;  /* 0x000000de0d0e7211 */ /* 0x000fe200078608ff */
[----:B------:R3:W-:Y:S01]  /*3cd0*/  STL.64 [R1+0x38], R24 ;  /* 0x0000381801007387 */ /* 0x0007e20000100a00 */
[----:B------:R-:W-:Y:S01]  /*3ce0*/  IMAD R10, R6, 0x2, R7 ;  /* 0x00000002060a7824 */ /* 0x000fe200078e0207 */
[----:B------:R-:W-:Y:S01]  /*3cf0*/  LEA.HI.X.SX32 R21, R2, R0, 0x1, P1 ;  /* 0x0000000002157211 */ /* 0x000fe200008f0eff */
[C---:B0-----:R-:W-:Y:S01]  /*3d00*/  IMAD R28, R3.reuse, 0x1f, RZ ;  /* 0x0000001f031c7824 */ /* 0x041fe200078e02ff */
[-C--:B------:R-:W-:Y:S01]  /*3d10*/  LEA R16, P1, R4, R222.reuse, 0x1 ;  /* 0x000000de04107211 */ /* 0x080fe200078208ff */
[C---:B-1----:R-:W-:Y:S01]  /*3d20*/  IMAD R26, R3.reuse, 0x1d, RZ ;  /* 0x0000001d031a7824 */ /* 0x042fe200078e02ff */
[C---:B------:R-:W-:Y:S01]  /*3d30*/  SHF.L.U32 R29, R3.reuse, 0x5, RZ ;  /* 0x00000005031d7819 */ /* 0x040fe200000006ff */
[----:B------:R-:W-:Y:S01]  /*3d40*/  IMAD R27, R3, 0x1e, RZ ;  /* 0x0000001e031b7824 */ /* 0x000fe200078e02ff */
[----:B--2---:R-:W-:-:S02]  /*3d50*/  LEA R22, P2, R15, R222, 0x1 ;  /* 0x000000de0f167211 */ /* 0x004fc400078408ff */
[-C--:B------:R-:W-:Y:S02]  /*3d60*/  LEA.HI.X.SX32 R17, R4, R0.reuse, 0x1, P1 ;  /* 0x0000000004117211 */ /* 0x080fe400008f0eff */
[-C--:B------:R-:W-:Y:S01]  /*3d70*/  LEA.HI.X.SX32 R23, R15, R0.reuse, 0x1, P2 ;  /* 0x000000000f177211 */ /* 0x080fe200010f0eff */
[----:B---3--:R-:W-:Y:S01]  /*3d80*/  IMAD R24, R3, 0x1b, RZ ;  /* 0x0000001b03187824 */ /* 0x008fe200078e02ff */
[----:B------:R-:W-:Y:S01]  /*3d90*/  LEA.HI.X.SX32 R15, R13, R0, 0x1, P3 ;  /* 0x000000000d0f7211 */ /* 0x000fe200018f0eff */
[----:B------:R-:W-:Y:S01]  /*3da0*/  IMAD.SHL.U32 R13, R3, 0x10, RZ ;  /* 0x00000010030d7824 */ /* 0x000fe200078e00ff */
[CC--:B------:R-:W-:Y:S01]  /*3db0*/  LEA R250, P3, R12.reuse, R222.reuse, 0x1 ;  /* 0x000000de0cfa7211 */ /* 0x0c0fe200078608ff */
[----:B------:R0:W-:Y:S01]  /*3dc0*/  STL.64 [R1+0x30], R22 ;  /* 0x0000301601007387 */ /* 0x0001e20000100a00 */
[----:B------:R-:W-:Y:S01]  /*3dd0*/  LEA R248, P1, R7, R222, 0x1 ;  /* 0x000000de07f87211 */ /* 0x000fe200078208ff */
[----:B------:R-:W-:Y:S01]  /*3de0*/  IMAD R25, R3, 0x1c, RZ ;  /* 0x0000001c03197824 */ /* 0x000fe200078e02ff */
[-C--:B------:R-:W-:Y:S01]  /*3df0*/  LEA.HI.X.SX32 R251, R12, R0.reuse, 0x1, P3 ;  /* 0x000000000cfb7211 */ /* 0x080fe200018f0eff */
[----:B------:R1:W-:Y:S01]  /*3e00*/  STL.64 [R1+0x28], R18 ;  /* 0x0000281201007387 */ /* 0x0003e20000100a00 */
[----:B------:R-:W-:Y:S01]  /*3e10*/  LEA.HI.X.SX32 R249, R7, R0, 0x1, P1 ;  /* 0x0000000007f97211 */ /* 0x000fe200008f0eff */
[----:B------:R-:W-:-:S02]  /*3e20*/  IMAD R7, R3, 0xe, RZ ;  /* 0x0000000e03077824 */ /* 0x000fc400078e02ff */
[----:B------:R2:W-:Y:S01]  /*3e30*/  STL.64 [R1+0x20], R20 ;  /* 0x0000201401007387 */ /* 0x0005e20000100a00 */
[C---:B------:R-:W-:Y:S02]  /*3e40*/  IMAD R12, R3.reuse, 0xf, RZ ;  /* 0x0000000f030c7824 */ /* 0x040fe400078e02ff */
[C---:B0-----:R-:W-:Y:S02]  /*3e50*/  IMAD R22, R3.reuse, 0x19, RZ ;  /* 0x0000001903167824 */ /* 0x041fe400078e02ff */
[----:B------:R-:W-:Y:S01]  /*3e60*/  IMAD R23, R3, 0x1a, RZ ;  /* 0x0000001a03177824 */ /* 0x000fe200078e02ff */
[----:B-1----:R-:W-:-:S04]  /*3e70*/  LEA R18, P2, R11, R222, 0x1 ;  /* 0x000000de0b127211 */ /* 0x002fc800078408ff */
[----:B------:R-:W-:Y:S01]  /*3e80*/  LEA.HI.X.SX32 R19, R11, R0, 0x1, P2 ;  /* 0x000000000b137211 */ /* 0x000fe200010f0eff */
[C---:B--2---:R-:W-:Y:S01]  /*3e90*/  IMAD R20, R3.reuse, 0x17, RZ ;  /* 0x0000001703147824 */ /* 0x044fe200078e02ff */
[C---:B------:R-:W-:Y:S01]  /*3ea0*/  LEA R11, R6.reuse, R10, 0x1 ;  /* 0x0000000a060b7211 */ /* 0x040fe200078e08ff */
[----:B------:R-:W-:Y:S02]  /*3eb0*/  IMAD R21, R3, 0x18, RZ ;  /* 0x0000001803157824 */ /* 0x000fe400078e02ff */
[----:B------:R0:W-:Y:S01]  /*3ec0*/  STL.64 [R1+0x18], R18 ;  /* 0x0000181201007387 */ /* 0x0001e20000100a00 */
[----:B------:R-:W-:Y:S02]  /*3ed0*/  LEA R2, R6, R11, 0x1 ;  /* 0x0000000b06027211 */ /* 0x000fe400078e08ff */
[CC--:B------:R-:W-:Y:S01]  /*3ee0*/  LEA R238, P3, R11.reuse, R222.reuse, 0x1 ;  /* 0x000000de0bee7211 */ /* 0x0c0fe200078608ff */
[----:B------:R1:W-:Y:S01]  /*3ef0*/  STL.64 [R1+0x10], R14 ;  /* 0x0000100e01007387 */ /* 0x0003e20000100a00 */
[----:B------:R-:W-:Y:S01]  /*3f00*/  LEA R234, P1, R2, R222, 0x1 ;  /* 0x000000de02ea7211 */ /* 0x000fe200078208ff */
[----:B------:R-:W-:Y:S01]  /*3f10*/  IMAD R4, R6, 0x2, R2 ;  /* 0x0000000206047824 */ /* 0x000fe200078e0202 */
[-C--:B------:R-:W-:Y:S01]  /*3f20*/  LEA.HI.X.SX32 R239, R11, R0.reuse, 0x1, P3 ;  /* 0x000000000bef7211 */ /* 0x080fe200018f0eff */
[----:B------:R2:W-:Y:S01]  /*3f30*/  STL.64 [R1+0x8], R16 ;  /* 0x0000081001007387 */ /* 0x0005e20000100a00 */
[----:B------:R-:W-:Y:S01]  /*3f40*/  LEA.HI.X.SX32 R235, R2, R0, 0x1, P1 ;  /* 0x0000000002eb7211 */ /* 0x000fe200008f0eff */
[----:B------:R-:W-:-:S02]  /*3f50*/  IMAD R2, R3, 0xa, RZ ;  /* 0x0000000a03027824 */ /* 0x000fc400078e02ff */
[----:B0-----:R-:W-:Y:S02]  /*3f60*/  IMAD R18, R3, 0x15, RZ ;  /* 0x0000001503127824 */ /* 0x001fe400078e02ff */
[----:B------:R-:W-:Y:S01]  /*3f70*/  IMAD.WIDE R126, R2, 0x2, R154 ;  /* 0x00000002027e7825 */ /* 0x000fe200078e029a */
[----:B-1----:R-:W-:-:S03]  /*3f80*/  LEA R14, P2, R5, R222, 0x1 ;  /* 0x000000de050e7211 */ /* 0x002fc600078408ff */
[----:B------:R-:W-:Y:S01]  /*3f90*/  IMAD R19, R3, 0x16, RZ ;  /* 0x0000001603137824 */ /* 0x000fe200078e02ff */
[----:B------:R-:W-:Y:S01]  /*3fa0*/  LEA.HI.X.SX32 R15, R5, R0, 0x1, P2 ;  /* 0x00000000050f7211 */ /* 0x000fe200010f0eff */
[C---:B--2---:R-:W-:Y:S01]  /*3fb0*/  IMAD R16, R3.reuse, 0x13, RZ ;  /* 0x0000001303107824 */ /* 0x044fe200078e02ff */
[----:B------:R-:W-:Y:S01]  /*3fc0*/  LEA R5, R6, R4, 0x1 ;  /* 0x0000000406057211 */ /* 0x000fe200078e08ff */
[----:B------:R-:W-:Y:S01]  /*3fd0*/  IMAD R17, R3, 0x14, RZ ;  /* 0x0000001403117824 */ /* 0x000fe200078e02ff */
[----:B------:R-:W-:Y:S01]  /*3fe0*/  LEA R242, P2, R10, R222, 0x1 ;  /* 0x000000de0af27211 */ /* 0x000fe200078408ff */
[----:B------:R0:W-:Y:S01]  /*3ff0*/  STL.64 [R1], R14 ;  /* 0x0000000e01007387 */ /* 0x0001e20000100a00 */
[----:B------:R-:W-:Y:S02]  /*4000*/  LEA R6, R6, R5, 0x1 ;  /* 0x0000000506067211 */ /* 0x000fe400078e08ff */
[----:B------:R-:W-:Y:S02]  /*4010*/  LEA.HI.X.SX32 R243, R10, R0, 0x1, P2 ;  /* 0x000000000af37211 */ /* 0x000fe400010f0eff */
[----:B------:R-:W-:-:S02]  /*4020*/  CS2R R10, SRZ ;  /* 0x00000000000a7805 */ /* 0x000fc4000001ff00 */
[-C--:B------:R-:W-:Y:S02]  /*4030*/  LEA R230, P2, R4, R222.reuse, 0x1 ;  /* 0x000000de04e67211 */ /* 0x080fe400078408ff */
[-C--:B------:R-:W-:Y:S02]  /*4040*/  LEA R226, P3, R5, R222.reuse, 0x1 ;  /* 0x000000de05e27211 */ /* 0x080fe400078608ff */
[----:B------:R-:W-:Y:S02]  /*4050*/  LEA R222, P4, R6, R222, 0x1 ;  /* 0x000000de06de7211 */ /* 0x000fe400078808ff */
[-C--:B------:R-:W-:Y:S01]  /*4060*/  LEA.HI.X.SX32 R231, R4, R0.reuse, 0x1, P2 ;  /* 0x0000000004e77211 */ /* 0x080fe200010f0eff */
[----:B------:R-:W-:Y:S01]  /*4070*/  IMAD R4, R3, 0xb, RZ ;  /* 0x0000000b03047824 */ /* 0x000fe200078e02ff */
[-C--:B------:R-:W-:Y:S01]  /*4080*/  LEA.HI.X.SX32 R227, R5, R0.reuse, 0x1, P3 ;  /* 0x0000000005e37211 */ /* 0x080fe200018f0eff */
[C---:B------:R-:W-:Y:S01]  /*4090*/  IMAD R5, R3.reuse, 0xc, RZ ;  /* 0x0000000c03057824 */ /* 0x040fe200078e02ff */
[----:B------:R-:W-:Y:S01]  /*40a0*/  LEA.HI.X.SX32 R223, R6, R0, 0x1, P4 ;  /* 0x0000000006df7211 */ /* 0x000fe200020f0eff */
[----:B------:R-:W-:-:S02]  /*40b0*/  IMAD R0, R3, 0x9, RZ ;  /* 0x0000000903007824 */ /* 0x000fc400078e02ff */
[----:B------:R-:W-:Y:S02]  /*40c0*/  IMAD R6, R3, 0xd, RZ ;  /* 0x0000000d03067824 */ /* 0x000fe400078e02ff */
[----:B------:R-:W-:-:S04]  /*40d0*/  IMAD.WIDE R128, R0, 0x2, R154 ;  /* 0x0000000200807825 */ /* 0x000fc800078e029a */
[--C-:B------:R-:W-:Y:S01]  /*40e0*/  IMAD.WIDE R124, R0, 0x2, R156.reuse ;  /* 0x00000002007c7825 */ /* 0x100fe200078e029c */
[----:B------:R1:W-:Y:S03]  /*40f0*/  STL.64 [R1+0x728], R128 ;  /* 0x0007288001007387 */ /* 0x0003e60000100a00 */
[C---:B0-----:R-:W-:Y:S01]  /*4100*/  IMAD R14, R3.reuse, 0x11, RZ ;  /* 0x00000011030e7824 */ /* 0x041fe200078e02ff */
[----:B------:R0:W-:Y:S01]  /*4110*/  STL.64 [R1+0x720], R124 ;  /* 0x0007207c01007387 */ /* 0x0001e20000100a00 */
[C---:B------:R-:W-:Y:S02]  /*4120*/  IMAD R15, R3.reuse, 0x12, RZ ;  /* 0x00000012030f7824 */ /* 0x040fe400078e02ff */
[----:B------:R-:W-:Y:S01]  /*4130*/  IMAD R3, R3, 0x3f, RZ ;  /* 0x0000003f03037824 */ /* 0x000fe200078e02ff */
[----:B------:R2:W-:Y:S01]  /*4140*/  STL.64 [R1+0x718], R126 ;  /* 0x0007187e01007387 */ /* 0x0005e20000100a00 */
[----:B-1----:R-:W-:-:S04]  /*4150*/  IMAD.WIDE R128, R2, 0x2, R156 ;  /* 0x0000000202807825 */ /* 0x002fc800078e029c */
[C---:B0-----:R-:W-:Y:S01]  /*4160*/  IMAD.WIDE R124, R4.reuse, 0x2, R154 ;  /* 0x00000002047c7825 */ /* 0x041fe200078e029a */
[----:B------:R0:W-:Y:S03]  /*4170*/  STL.64 [R1+0x710], R128 ;  /* 0x0007108001007387 */ /* 0x0001e60000100a00 */
[----:B--2---:R-:W-:Y:S01]  /*4180*/  IMAD.WIDE R126, R4, 0x2, R156 ;  /* 0x00000002047e7825 */ /* 0x004fe200078e029c */
[----:B------:R1:W-:Y:S04]  /*4190*/  STL.64 [R1+0x708], R124 ;  /* 0x0007087c01007387 */ /* 0x0003e80000100a00 */
[----:B------:R2:W-:Y:S01]  /*41a0*/  STL.64 [R1+0x700], R126 ;  /* 0x0007007e01007387 */ /* 0x0005e20000100a00 */
[----:B0-----:R-:W-:-:S04]  /*41b0*/  IMAD.WIDE R128, R5, 0x2, R154 ;  /* 0x0000000205807825 */ /* 0x001fc800078e029a */
[----:B-1----:R-:W-:Y:S01]  /*41c0*/  IMAD.WIDE R124, R5, 0x2, R156 ;  /* 0x00000002057c7825 */ /* 0x002fe200078e029c */
[----:B------:R-:W-:Y:S03]  /*41d0*/  STL.64 [R1+0x6f8], R128 ;  /* 0x0006f88001007387 */ /* 0x000fe60000100a00 */
[C---:B--2---:R-:W-:Y:S01]  /*41e0*/  IMAD.WIDE R126, R6.reuse, 0x2, R154 ;  /* 0x00000002067e7825 */ /* 0x044fe200078e029a */
[----:B------:R0:W-:Y:S03]  /*41f0*/  STL.64 [R1+0x6f0], R124 ;  /* 0x0006f07c01007387 */ /* 0x0001e60000100a00 */
[----:B------:R-:W-:Y:S01]  /*4200*/  IMAD.WIDE R4, R6, 0x2, R156 ;  /* 0x0000000206047825 */ /* 0x000fe200078e029c */
[----:B------:R-:W-:Y:S04]  /*4210*/  STL.64 [R1+0x6e8], R126 ;  /* 0x0006e87e01007387 */ /* 0x000fe80000100a00 */
[----:B------:R1:W-:Y:S01]  /*4220*/  STL.64 [R1+0x6e0], R4 ;  /* 0x0006e00401007387 */ /* 0x0003e20000100a00 */
[----:B0-----:R-:W-:-:S04]  /*4230*/  IMAD.WIDE R124, R7, 0x2, R154 ;  /* 0x00000002077c7825 */ /* 0x001fc800078e029a */
[----:B------:R-:W-:Y:S01]  /*4240*/  IMAD.WIDE R6, R7, 0x2, R156 ;  /* 0x0000000207067825 */ /* 0x000fe200078e029c */
[----:B------:R0:W-:Y:S03]  /*4250*/  STL.64 [R1+0x6d8], R124 ;  /* 0x0006d87c01007387 */ /* 0x0001e60000100a00 */
[C---:B-1----:R-:W-:Y:S01]  /*4260*/  IMAD.WIDE R4, R12.reuse, 0x2, R154 ;  /* 0x000000020c047825 */ /* 0x042fe200078e029a */
[----:B------:R1:W-:Y:S04]  /*4270*/  STL.64 [R1+0x6d0], R6 ;  /* 0x0006d00601007387 */ /* 0x0003e80000100a00 */
[----:B------:R2:W-:Y:S01]  /*4280*/  STL.64 [R1+0x6c8], R4 ;  /* 0x0006c80401007387 */ /* 0x0005e20000100a00 */
[----:B0-----:R-:W-:-:S04]  /*4290*/  IMAD.WIDE R124, R12, 0x2, R156 ;  /* 0x000000020c7c7825 */ /* 0x001fc800078e029c */
[C---:B-1----:R-:W-:Y:S01]  /*42a0*/  IMAD.WIDE R6, R13.reuse, 0x2, R154 ;  /* 0x000000020d067825 */ /* 0x042fe200078e029a */
[----:B------:R-:W-:Y:S03]  /*42b0*/  STL.64 [R1+0x6c0], R124 ;  /* 0x0006c07c01007387 */ /* 0x000fe60000100a00 */
[----:B--2---:R-:W-:Y:S01]  /*42c0*/  IMAD.WIDE R4, R13, 0x2, R156 ;  /* 0x000000020d047825 */ /* 0x004fe200078e029c */
[----:B------:R0:W-:Y:S03]  /*42d0*/  STL.64 [R1+0x6b8], R6 ;  /* 0x0006b80601007387 */ /* 0x0001e60000100a00 */
[C---:B------:R-:W-:Y:S01]  /*42e0*/  IMAD.WIDE R12, R14.reuse, 0x2, R154 ;  /* 0x000000020e0c7825 */ /* 0x040fe200078e029a */
[----:B------:R1:W-:Y:S04]  /*42f0*/  STL.64 [R1+0x6b0], R4 ;  /* 0x0006b00401007387 */ /* 0x0003e80000100a00 */
[----:B------:R2:W-:Y:S01]  /*4300*/  STL.64 [R1+0x6a8], R12 ;  /* 0x0006a80c01007387 */ /* 0x0005e20000100a00 */
[----:B0-----:R-:W-:-:S04]  /*4310*/  IMAD.WIDE R6, R14, 0x2, R156 ;  /* 0x000000020e067825 */ /* 0x001fc800078e029c */
[C---:B-1----:R-:W-:Y:S01]  /*4320*/  IMAD.WIDE R4, R15.reuse, 0x2, R154 ;  /* 0x000000020f047825 */ /* 0x042fe200078e029a */
[----:B------:R0:W-:Y:S03]  /*4330*/  STL.64 [R1+0x6a0], R6 ;  /* 0x0006a00601007387 */ /* 0x0001e60000100a00 */
[----:B--2---:R-:W-:Y:S01]  /*4340*/  IMAD.WIDE R12, R15, 0x2, R156 ;  /* 0x000000020f0c7825 */ /* 0x004fe200078e029c */
[----:B------:R1:W-:Y:S04]  /*4350*/  STL.64 [R1+0x698], R4 ;  /* 0x0006980401007387 */ /* 0x0003e80000100a00 */
[----:B------:R2:W-:Y:S01]  /*4360*/  STL.64 [R1+0x690], R12 ;  /* 0x0006900c01007387 */ /* 0x0005e20000100a00 */
[----:B0-----:R-:W-:-:S04]  /*4370*/  IMAD.WIDE R6, R16, 0x2, R154 ;  /* 0x0000000210067825 */ /* 0x001fc800078e029a */
[----:B-1----:R-:W-:Y:S01]  /*4380*/  IMAD.WIDE R4, R16, 0x2, R156 ;  /* 0x0000000210047825 */ /* 0x002fe200078e029c */
[----:B------:R0:W-:Y:S03]  /*4390*/  STL.64 [R1+0x688], R6 ;  /* 0x0006880601007387 */ /* 0x0001e60000100a00 */
[C---:B--2---:R-:W-:Y:S01]  /*43a0*/  IMAD.WIDE R12, R17.reuse, 0x2, R154 ;  /* 0x00000002110c7825 */ /* 0x044fe200078e029a */
        /* <DEDUP_REMOVED lines=173> */
[----:B------:R-:W-:Y:S01]  /*4e80*/  IMAD.WIDE R2, R3, 0x2, R156 ;  /* 0x0000000203027825 */ /* 0x000fe200078e029c */
[----:B------:R2:W-:Y:S04]  /*4e90*/  STL.64 [R1+0x3c8], R4 ;  /* 0x0003c80401007387 */ /* 0x0005e80000100a00 */
[----:B------:R2:W-:Y:S02]  /*4ea0*/  STL.64 [R1+0x3c0], R2 ;  /* 0x0003c00201007387 */ /* 0x0005e40000100a00 */
.L_x_1:
[----:B--2---:R-:W2:Y:S04]  /*4eb0*/  LDL.64 R6, [R1+0x728] ;  /* 0x0007280001067983 */ /* 0x004ea80000100a00 */
[----:B------:R-:W3:Y:S04]  /*4ec0*/  LDL.64 R28, [R1+0x718] ;  /* 0x00071800011c7983 */ /* 0x000ee80000100a00 */
[----:B------:R-:W4:Y:S04]  /*4ed0*/  LDL.64 R22, [R1+0x710] ;  /* 0x0007100001167983 */ /* 0x000f280000100a00 */
[----:B------:R-:W5:Y:S04]  /*4ee0*/  LDL.64 R18, [R1+0x720] ;  /* 0x0007200001127983 */ /* 0x000f680000100a00 */
[----:B------:R-:W4:Y:S04]  /*4ef0*/  LDL.64 R16, [R1+0x708] ;  /* 0x0007080001107983 */ /* 0x000f280000100a00 */
[----:B------:R-:W4:Y:S04]  /*4f00*/  LDL.64 R12, [R1+0x700] ;  /* 0x00070000010c7983 */ /* 0x000f280000100a00 */
[----:B------:R-:W4:Y:S04]  /*4f10*/  LDL.64 R26, [R1+0x6f0] ;  /* 0x0006f000011a7983 */ /* 0x000f280000100a00 */
[----:B------:R-:W4:Y:S04]  /*4f20*/  LDL.64 R20, [R1+0x6e8] ;  /* 0x0006e80001147983 */ /* 0x000f280000100a00 */
[----:B------:R-:W4:Y:S01]  /*4f30*/  LDL.64 R14, [R1+0x6e0] ;  /* 0x0006e000010e7983 */ /* 0x000f220000100a00 */
[----:B------:R-:W-:-:S03]  /*4f40*/  IMAD.WIDE R4, R10, 0x2, R156 ;  /* 0x000000020a047825 */ /* 0x000fc600078e029c */
[----:B------:R-:W4:Y:S04]  /*4f50*/  LDL.64 R24, [R1+0x6d0] ;  /* 0x0006d00001187983 */ /* 0x000f280000100a00 */
[----:B------:R3:W4:Y:S04]  /*4f60*/  LDG.E.U16 R173, desc[UR10][R4.64] ;  /* 0x0000000a04ad7981 */ /* 0x000728000c1e1500 */
[----:B------:R-:W4:Y:S01]  /*4f70*/  LDL.64 R32, [R1+0x6f8] ;  /* 0x0006f80001207983 */ /* 0x000f220000100a00 */
[----:B------:R-:W-:-:S03]  /*4f80*/  IMAD.WIDE R2, R10, 0x2, R154 ;  /* 0x000000020a027825 */ /* 0x000fc600078e029a */
[----:B------:R-:W4:Y:S04]  /*4f90*/  LDL.64 R46, [R1+0x6a0] ;  /* 0x0006a000012e7983 */ /* 0x000f280000100a00 */
[----:B------:R5:W4:Y:S04]  /*4fa0*/  LDG.E.U16 R175, desc[UR10][R2.64] ;  /* 0x0000000a02af7981 */ /* 0x000b28000c1e1500 */
[----:B------:R-:W4:Y:S04]  /*4fb0*/  LDL.64 R36, [R1+0x680] ;  /* 0x0006800001247983 */ /* 0x000f280000100a00 */
        /* <DEDUP_REMOVED lines=37> */
[----:B------:R-:W4:Y:S01]  /*5210*/  LDL.64 R220, [R1+0x3d0] ;  /* 0x0003d00001dc7983 */ /* 0x000f220000100a00 */
[----:B------:R-:W0:Y:S01]  /*5220*/  S2R R208, SR_TID.X ;  /* 0x0000000000d07919 */ /* 0x000e220000002100 */
[----:B------:R-:W1:Y:S01]  /*5230*/  S2R R252, SR_TID.X ;  /* 0x0000000000fc7919 */ /* 0x000e620000002100 */
[----:B------:R-:W-:Y:S01]  /*5240*/  LOP3.LUT R210, R8, 0x40, RZ, 0x3c, !PT ;  /* 0x0000004008d27812 */ /* 0x000fe200078e3cff */
[----:B------:R-:W4:Y:S04]  /*5250*/  LDL.64 R236, [R1+0x58] ;  /* 0x0000580001ec7983 */ /* 0x000f280000100a00 */
[----:B------:R-:W4:Y:S04]  /*5260*/  LDL.64 R246, [R1+0x100] ;  /* 0x0001000001f67983 */ /* 0x000f280000100a00 */
[----:B------:R-:W4:Y:S04]  /*5270*/  LDL.64 R240, [R1+0xa0] ;  /* 0x0000a00001f07983 */ /* 0x000f280000100a00 */
[----:B------:R-:W4:Y:S01]  /*5280*/  LDL.64 R244, [R1+0x20] ;  /* 0x0000200001f47983 */ /* 0x000f220000100a00 */
[----:B--2---:R-:W-:-:S04]  /*5290*/  IMAD.WIDE R6, R10, 0x2, R6 ;  /* 0x000000020a067825 */ /* 0x004fc800078e0206 */
[C---:B---3--:R-:W-:Y:S01]  /*52a0*/  IMAD.WIDE R4, R10.reuse, 0x2, R28 ;  /* 0x000000020a047825 */ /* 0x048fe200078e021c */
[----:B------:R4:W2:Y:S04]  /*52b0*/  LDG.E.U16 R172, desc[UR10][R6.64] ;  /* 0x0000000a06ac7981 */ /* 0x0008a8000c1e1500 */
[----:B------:R-:W3:Y:S01]  /*52c0*/  LDL.64 R28, [R1+0x6c0] ;  /* 0x0006c000011c7983 */ /* 0x000ee20000100a00 */
[----:B-----5:R-:W-:-:S03]  /*52d0*/  IMAD.WIDE R2, R10, 0x2, R18 ;  /* 0x000000020a027825 */ /* 0x020fc600078e0212 */
[----:B------:R5:W2:Y:S01]  /*52e0*/  LDG.E.U16 R169, desc[UR10][R4.64] ;  /* 0x0000000a04a97981 */ /* 0x000aa2000c1e1500 */
[----:B----4-:R-:W-:-:S03]  /*52f0*/  IMAD.WIDE R6, R10, 0x2, R22 ;  /* 0x000000020a067825 */ /* 0x010fc600078e0216 */
[----:B------:R4:W2:Y:S04]  /*5300*/  LDG.E.U16 R171, desc[UR10][R2.64] ;  /* 0x0000000a02ab7981 */ /* 0x0008a8000c1e1500 */
[----:B------:R-:W2:Y:S01]  /*5310*/  LDL.64 R22, [R1+0x6b8] ;  /* 0x0006b80001167983 */ /* 0x000ea20000100a00 */
[----:B-----5:R-:W-:-:S03]  /*5320*/  IMAD.WIDE R4, R10, 0x2, R12 ;  /* 0x000000020a047825 */ /* 0x020fc600078e020c */
[----:B------:R-:W5:Y:S01]  /*5330*/  LDL.64 R12, [R1+0x6a8] ;  /* 0x0006a800010c7983 */ /* 0x000f620000100a00 */
[----:B----4-:R-:W-:-:S03]  /*5340*/  IMAD.WIDE R2, R10, 0x2, R16 ;  /* 0x000000020a027825 */ /* 0x010fc600078e0210 */
[----:B------:R-:W4:Y:S04]  /*5350*/  LDL.64 R16, [R1+0x6b0] ;  /* 0x0006b00001107983 */ /* 0x000f280000100a00 */
[----:B------:R0:W4:Y:S01]  /*5360*/  LDG.E.U16 R127, desc[UR10][R2.64] ;  /* 0x0000000a027f7981 */ /* 0x000122000c1e1500 */
[----:B------:R-:W-:-:S03]  /*5370*/  IMAD.WIDE R42, R10, 0x2, R20 ;  /* 0x000000020a2a7825 */ /* 0x000fc600078e0214 */
[----:B------:R-:W4:Y:S04]  /*5380*/  LDL.64 R20, [R1+0x690] ;  /* 0x0006900001147983 */ /* 0x000f280000100a00 */
[----:B------:R1:W4:Y:S01]  /*5390*/  LDG.E.U16 R126, desc[UR10][R4.64] ;  /* 0x0000000a047e7981 */ /* 0x000322000c1e1500 */
[----:B0-----:R-:W-:-:S03]  /*53a0*/  IMAD.WIDE R2, R10, 0x2, R26 ;  /* 0x000000020a027825 */ /* 0x001fc600078e021a */
[----:B------:R-:W4:Y:S04]  /*53b0*/  LDL.64 R26, [R1+0x698] ;  /* 0x00069800011a7983 */ /* 0x000f280000100a00 */
[----:B------:R0:W4:Y:S01]  /*53c0*/  LDG.E.U16 R115, desc[UR10][R2.64] ;  /* 0x0000000a02737981 */ /* 0x000122000c1e1500 */
[----:B-1----:R-:W-:-:S03]  /*53d0*/  IMAD.WIDE R4, R10, 0x2, R14 ;  /* 0x000000020a047825 */ /* 0x002fc600078e020e */
[----:B------:R-:W4:Y:S04]  /*53e0*/  LDL.64 R14, [R1+0x688] ;  /* 0x00068800010e7983 */ /* 0x000f280000100a00 */
[----:B------:R3:W4:Y:S01]  /*53f0*/  LDG.E.U16 R137, desc[UR10][R6.64] ;  /* 0x0000000a06897981 */ /* 0x000722000c1e1500 */
[----:B0-----:R-:W-:-:S03]  /*5400*/  IMAD.WIDE R2, R10, 0x2, R24 ;  /* 0x000000020a027825 */ /* 0x001fc600078e0218 */
[----:B------:R-:W4:Y:S01]  /*5410*/  LDL.64 R24, [R1+0x670] ;  /* 0x0006700001187983 */ /* 0x000f220000100a00 */
[----:B------:R-:W-:-:S03]  /*5420*/  IMAD.WIDE R116, R10, 0x2, R32 ;  /* 0x000000020a747825 */ /* 0x000fc600078e0220 */
[----:B------:R-:W4:Y:S04]  /*5430*/  LDL.64 R32, [R1+0x650] ;  /* 0x0006500001207983 */ /* 0x000f280000100a00 */
[----:B------:R-:W4:Y:S04]  /*5440*/  LDG.E.U16 R41, desc[UR10][R4.64] ;  /* 0x0000000a04297981 */ /* 0x000f28000c1e1500 */
[----:B------:R-:W4:Y:S04]  /*5450*/  LDL.64 R18, [R1+0x6c8] ;  /* 0x0006c80001127983 */ /* 0x000f280000100a00 */
[----:B------:R-:W4:Y:S04]  /*5460*/  LDG.E.U16 R42, desc[UR10][R42.64] ;  /* 0x0000000a2a2a7981 */ /* 0x000f28000c1e1500 */
[----:B------:R-:W4:Y:S01]  /*5470*/  LDG.E.U16 R116, desc[UR10][R116.64] ;  /* 0x0000000a74747981 */ /* 0x000f22000c1e1500 */
[----:B---3--:R-:W-:-:S03]  /*5480*/  IMAD.WIDE R6, R10, 0x2, R28 ;  /* 0x000000020a067825 */ /* 0x008fc600078e021c */
[----:B------:R2:W3:Y:S02]  /*5490*/  LDG.E.U16 R29, desc[UR10][R2.64] ;  /* 0x0000000a021d7981 */ /* 0x0004e4000c1e1500 */
[C---:B--2---:R-:W-:Y:S02]  /*54a0*/  IMAD.WIDE R2, R10.reuse, 0x2, R22 ;  /* 0x000000020a027825 */ /* 0x044fe400078e0216 */
[----:B------:R-:W2:Y:S02]  /*54b0*/  LDL.64 R22, [R1+0x660] ;  /* 0x0006600001167983 */ /* 0x000ea40000100a00 */
[C---:B-----5:R-:W-:Y:S02]  /*54c0*/  IMAD.WIDE R12, R10.reuse, 0x2, R12 ;  /* 0x000000020a0c7825 */ /* 0x060fe400078e020c */
[----:B------:R-:W5:Y:S02]  /*54d0*/  LDG.E.U16 R2, desc[UR10][R2.64] ;  /* 0x0000000a02027981 */ /* 0x000f64000c1e1500 */
[----:B----4-:R-:W-:-:S02]  /*54e0*/  IMAD.WIDE R4, R10, 0x2, R16 ;  /* 0x000000020a047825 */ /* 0x010fc400078e0210 */
[----:B------:R0:W4:Y:S04]  /*54f0*/  LDG.E.U16 R17, desc[UR10][R6.64] ;  /* 0x0000000a06117981 */ /* 0x000128000c1e1500 */
[----:B------:R1:W3:Y:S04]  /*5500*/  LDG.E.U16 R145, desc[UR10][R12.64] ;  /* 0x0000000a0c917981 */ /* 0x0002e8000c1e1500 */
[----:B------:R1:W5:Y:S01]  /*5510*/  LDG.E.U16 R3, desc[UR10][R4.64] ;  /* 0x0000000a04037981 */ /* 0x000362000c1e1500 */
[----:B0-----:R-:W-:-:S03]  /*5520*/  IMAD.WIDE R6, R10, 0x2, R46 ;  /* 0x000000020a067825 */ /* 0x001fc600078e022e */
[----:B------:R-:W4:Y:S01]  /*5530*/  LDL.64 R46, [R1+0x648] ;  /* 0x00064800012e7983 */ /* 0x000f220000100a00 */
[----:B-1----:R-:W-:-:S03]  /*5540*/  IMAD.WIDE R12, R10, 0x2, R20 ;  /* 0x000000020a0c7825 */ /* 0x002fc600078e0214 */
[----:B------:R0:W3:Y:S01]  /*5550*/  LDG.E.U16 R144, desc[UR10][R6.64] ;  /* 0x0000000a06907981 */ /* 0x0000e2000c1e1500 */
[----:B------:R-:W-:-:S03]  /*5560*/  IMAD.WIDE R4, R10, 0x2, R26 ;  /* 0x000000020a047825 */ /* 0x000fc600078e021a */
[----:B------:R-:W5:Y:S04]  /*5570*/  LDL.64 R26, [R1+0x640] ;  /* 0x00064000011a7983 */ /* 0x000f680000100a00 */
[----:B------:R1:W3:Y:S01]  /*5580*/  LDG.E.U16 R136, desc[UR10][R4.64] ;  /* 0x0000000a04887981 */ /* 0x0002e2000c1e1500 */
[----:B0-----:R-:W-:-:S03]  /*5590*/  IMAD.WIDE R6, R10, 0x2, R14 ;  /* 0x000000020a067825 */ /* 0x001fc600078e020e */
[----:B------:R-:W3:Y:S04]  /*55a0*/  LDL.64 R20, [R1+0x638] ;  /* 0x0006380001147983 */ /* 0x000ee80000100a00 */
[----:B------:R-:W3:Y:S01]  /*55b0*/  LDL.64 R14, [R1+0x630] ;  /* 0x00063000010e7983 */ /* 0x000ee20000100a00 */
[----:B-1----:R-:W-:-:S03]  /*55c0*/  IMAD.WIDE R4, R10, 0x2, R36 ;  /* 0x000000020a047825 */ /* 0x002fc600078e0224 */
[----:B------:R-:W3:Y:S04]  /*55d0*/  LDL.64 R36, [R1+0x628] ;  /* 0x0006280001247983 */ /* 0x000ee80000100a00 */
[----:B------:R0:W3:Y:S04]  /*55e0*/  LDG.E.U16 R135, desc[UR10][R12.64] ;  /* 0x0000000a0c877981 */ /* 0x0000e8000c1e1500 */
[----:B------:R1:W3:Y:S04]  /*55f0*/  LDG.E.U16 R125, desc[UR10][R6.64] ;  /* 0x0000000a067d7981 */ /* 0x0002e8000c1e1500 */
[----:B------:R1:W3:Y:S01]  /*5600*/  LDG.E.U16 R124, desc[UR10][R4.64] ;  /* 0x0000000a047c7981 */ /* 0x0002e2000c1e1500 */
[----:B0-----:R-:W-:-:S03]  /*5610*/  IMAD.WIDE R12, R10, 0x2, R44 ;  /* 0x000000020a0c7825 */ /* 0x001fc600078e022c */
[----:B------:R-:W3:Y:S01]  /*5620*/  LDL.64 R44, [R1+0x620] ;  /* 0x00062000012c7983 */ /* 0x000ee20000100a00 */
[----:B-1----:R-:W-:-:S03]  /*5630*/  IMAD.WIDE R6, R10, 0x2, R24 ;  /* 0x000000020a067825 */ /* 0x002fc600078e0218 */
[----:B------:R-:W3:Y:S01]  /*5640*/  LDL.64 R24, [R1+0x618] ;  /* 0x0006180001187983 */ /* 0x000ee20000100a00 */
[----:B------:R-:W-:-:S03]  /*5650*/  IMAD.WIDE R4, R10, 0x2, R34 ;  /* 0x000000020a047825 */ /* 0x000fc600078e0222 */
[----:B------:R-:W3:Y:S04]  /*5660*/  LDL.64 R34, [R1+0x610] ;  /* 0x0006100001227983 */ /* 0x000ee80000100a00 */
[----:B------:R-:W3:Y:S04]  /*5670*/  LDG.E.U16 R114, desc[UR10][R12.64] ;  /* 0x0000000a0c727981 */ /* 0x000ee8000c1e1500 */
[----:B------:R0:W3:Y:S04]  /*5680*/  LDG.E.U16 R40, desc[UR10][R4.64] ;  /* 0x0000000a04287981 */ /* 0x0000e8000c1e1500 */
[----:B------:R1:W3:Y:S01]  /*5690*/  LDG.E.U16 R113, desc[UR10][R6.64] ;  /* 0x0000000a06717981 */ /* 0x0002e2000c1e1500 */
[----:B0-----:R-:W-:-:S03]  /*56a0*/  IMAD.WIDE R4, R10, 0x2, R32 ;  /* 0x000000020a047825 */ /* 0x001fc600078e0220 */
[----:B------:R-:W3:Y:S01]  /*56b0*/  LDL.64 R32, [R1+0x5f8] ;  /* 0x0005f80001207983 */ /* 0x000ee20000100a00 */
[----:B-1----:R-:W-:-:S05]  /*56c0*/  IMAD.WIDE R6, R10, 0x2, R38 ;  /* 0x000000020a067825 */ /* 0x002fca00078e0226 */
[----:B------:R-:W3:Y:S01]  /*56d0*/  LDG.E.U16 R28, desc[UR10][R6.64] ;  /* 0x0000000a061c7981 */ /* 0x000ee2000c1e1500 */
[----:B--2---:R-:W-:-:S03]  /*56e0*/  IMAD.WIDE R12, R10, 0x2, R22 ;  /* 0x000000020a0c7825 */ /* 0x004fc600078e0216 */
[----:B------:R-:W2:Y:S04]  /*56f0*/  LDL.64 R22, [R1+0x608] ;  /* 0x0006080001167983 */ /* 0x000ea80000100a00 */
[----:B------:R4:W2:Y:S02]  /*5700*/  LDG.E.U16 R39, desc[UR10][R12.64] ;  /* 0x0000000a0c277981 */ /* 0x0008a4000c1e1500 */
[C---:B----4-:R-:W-:Y:S02]  /*5710*/  IMAD.WIDE R12, R10.reuse, 0x2, R46 ;  /* 0x000000020a0c7825 */ /* 0x050fe400078e022e */
[----:B------:R-:W4:Y:S04]  /*5720*/  LDL.64 R46, [R1+0x5e0] ;  /* 0x0005e000012e7983 */ /* 0x000f280000100a00 */
[----:B------:R-:W4:Y:S01]  /*5730*/  LDG.E.U16 R16, desc[UR10][R12.64] ;  /* 0x0000000a0c107981 */ /* 0x000f22000c1e1500 */
[----:B-----5:R-:W-:-:S03]  /*5740*/  IMAD.WIDE R6, R10, 0x2, R26 ;  /* 0x000000020a067825 */ /* 0x020fc600078e021a */
[----:B------:R3:W5:Y:S02]  /*5750*/  LDG.E.U16 R27, desc[UR10][R4.64] ;  /* 0x0000000a041b7981 */ /* 0x000764000c1e1500 */
[----:B---3--:R-:W-:-:S04]  /*5760*/  IMAD.WIDE R4, R10, 0x2, R20 ;  /* 0x000000020a047825 */ /* 0x008fc800078e0214 */
[C---:B------:R-:W-:Y:S02]  /*5770*/  IMAD.WIDE R20, R10.reuse, 0x2, R14 ;  /* 0x000000020a147825 */ /* 0x040fe400078e020e */
[----:B------:R0:W3:Y:S02]  /*5780*/  LDG.E.U16 R15, desc[UR10][R6.64] ;  /* 0x0000000a060f7981 */ /* 0x0000e4000c1e1500 */
[C---:B------:R-:W-:Y:S02]  /*5790*/  IMAD.WIDE R12, R10.reuse, 0x2, R36 ;  /* 0x000000020a0c7825 */ /* 0x040fe400078e0224 */
[----:B------:R-:W5:Y:S02]  /*57a0*/  LDL.64 R36, [R1+0x5d0] ;  /* 0x0005d00001247983 */ /* 0x000f640000100a00 */
[C---:B------:R-:W-:Y:S02]  /*57b0*/  IMAD.WIDE R18, R10.reuse, 0x2, R18 ;  /* 0x000000020a127825 */ /* 0x040fe400078e0212 */
[----:B------:R1:W3:Y:S04]  /*57c0*/  LDG.E.U16 R143, desc[UR10][R12.64] ;  /* 0x0000000a0c8f7981 */ /* 0x0002e8000c1e1500 */
[----:B------:R-:W3:Y:S01]  /*57d0*/  LDG.E.U16 R18, desc[UR10][R18.64] ;  /* 0x0000000a12127981 */ /* 0x000ee2000c1e1500 */
[----:B0-----:R-:W-:-:S03]  /*57e0*/  IMAD.WIDE R6, R10, 0x2, R44 ;  /* 0x000000020a067825 */ /* 0x001fc600078e022c */
[----:B------:R-:W3:Y:S04]  /*57f0*/  LDL.64 R44, [R1+0x5c8] ;  /* 0x0005c800012c7983 */ /* 0x000ee80000100a00 */
[----:B------:R-:W3:Y:S04]  /*5800*/  LDG.E.U16 R142, desc[UR10][R6.64] ;  /* 0x0000000a068e7981 */ /* 0x000ee8000c1e1500 */
[----:B------:R0:W3:Y:S01]  /*5810*/  LDG.E.U16 R19, desc[UR10][R4.64] ;  /* 0x0000000a04137981 */ /* 0x0000e2000c1e1500 */
[----:B-1----:R-:W-:-:S03]  /*5820*/  IMAD.WIDE R12, R10, 0x2, R34 ;  /* 0x000000020a0c7825 */ /* 0x002fc600078e0222 */
[----:B------:R-:W3:Y:S04]  /*5830*/  LDL.64 R34, [R1+0x5b8] ;  /* 0x0005b80001227983 */ /* 0x000ee80000100a00 */
[----:B------:R1:W3:Y:S01]  /*5840*/  LDG.E.U16 R133, desc[UR10][R12.64] ;  /* 0x0000000a0c857981 */ /* 0x0002e2000c1e1500 */
[----:B0-----:R-:W-:-:S03]  /*5850*/  IMAD.WIDE R4, R10, 0x2, R24 ;  /* 0x000000020a047825 */ /* 0x001fc600078e0218 */
[----:B------:R-:W3:Y:S04]  /*5860*/  LDL.64 R24, [R1+0x5c0] ;  /* 0x0005c00001187983 */ /* 0x000ee80000100a00 */
[----:B------:R0:W3:Y:S01]  /*5870*/  LDG.E.U16 R134, desc[UR10][R4.64] ;  /* 0x0000000a04867981 */ /* 0x0000e2000c1e1500 */
[----:B-1----:R-:W-:-:S03]  /*5880*/  IMAD.WIDE R12, R10, 0x2, R32 ;  /* 0x000000020a0c7825 */ /* 0x002fc600078e0220 */
[----:B------:R-:W3:Y:S04]  /*5890*/  LDL.64 R32, [R1+0x5a8] ;  /* 0x0005a80001207983 */ /* 0x000ee80000100a00 */
[----:B------:R-:W3:Y:S01]  /*58a0*/  LDG.E.U16 R112, desc[UR10][R12.64] ;  /* 0x0000000a0c707981 */ /* 0x000ee2000c1e1500 */
[----:B0-----:R-:W-:-:S03]  /*58b0*/  IMAD.WIDE R4, R10, 0x2, R122 ;  /* 0x000000020a047825 */ /* 0x001fc600078e027a */
[----:B------:R-:W3:Y:S04]  /*58c0*/  LDG.E.U16 R20, desc[UR10][R20.64] ;  /* 0x0000000a14147981 */ /* 0x000ee8000c1e1500 */
[----:B------:R0:W3:Y:S02]  /*58d0*/  LDG.E.U16 R122, desc[UR10][R4.64] ;  /* 0x0000000a047a7981 */ /* 0x0000e4000c1e1500 */
[C---:B0-----:R-:W-:Y:S02]  /*58e0*/  IMAD.WIDE R4, R10.reuse, 0x2, R120 ;  /* 0x000000020a047825 */ /* 0x041fe400078e0278 */
[----:B------:R-:W3:Y:S04]  /*58f0*/  LDL.64 R120, [R1+0x578] ;  /* 0x0005780001787983 */ /* 0x000ee80000100a00 */
[----:B------:R-:W3:Y:S01]  /*5900*/  LDG.E.U16 R38, desc[UR10][R4.64] ;  /* 0x0000000a04267981 */ /* 0x000ee2000c1e1500 */
[----:B--2---:R-:W-:-:S03]  /*5910*/  IMAD.WIDE R6, R10, 0x2, R22 ;  /* 0x000000020a067825 */ /* 0x004fc600078e0216 */
[----:B------:R-:W2:Y:S04]  /*5920*/  LDL.64 R22, [R1+0x5b0] ;  /* 0x0005b00001167983 */ /* 0x000ea80000100a00 */
[----:B------:R0:W2:Y:S02]  /*5930*/  LDG.E.U16 R123, desc[UR10][R6.64] ;  /* 0x0000000a067b7981 */ /* 0x0000a4000c1e1500 */
[C---:B0-----:R-:W-:Y:S02]  /*5940*/  IMAD.WIDE R6, R10.reuse, 0x2, R128 ;  /* 0x000000020a067825 */ /* 0x041fe400078e0280 */
[----:B------:R-:W2:Y:S02]  /*5950*/  LDL.64 R128, [R1+0x580] ;  /* 0x0005800001807983 */ /* 0x000ea40000100a00 */
[----:B----4-:R-:W-:-:S02]  /*5960*/  IMAD.WIDE R12, R10, 0x2, R46 ;  /* 0x000000020a0c7825 */ /* 0x010fc400078e022e */
[----:B------:R-:W4:Y:S02]  /*5970*/  LDG.E.U16 R47, desc[UR10][R6.64] ;  /* 0x0000000a062f7981 */ /* 0x000f24000c1e1500 */
[C---:B-----5:R-:W-:Y:S02]  /*5980*/  IMAD.WIDE R4, R10.reuse, 0x2, R36 ;  /* 0x000000020a047825 */ /* 0x060fe400078e0224 */
[----:B------:R3:W5:Y:S02]  /*5990*/  LDG.E.U16 R37, desc[UR10][R12.64] ;  /* 0x0000000a0c257981 */ /* 0x000764000c1e1500 */
[C---:B---3--:R-:W-:Y:S02]  /*59a0*/  IMAD.WIDE R12, R10.reuse, 0x2, R44 ;  /* 0x000000020a0c7825 */ /* 0x048fe400078e022c */
[----:B------:R-:W3:Y:S02]  /*59b0*/  LDL.64 R44, [R1+0x560] ;  /* 0x00056000012c7983 */ /* 0x000ee40000100a00 */
[----:B------:R-:W-:-:S02]  /*59c0*/  IMAD.WIDE R6, R10, 0x2, R118 ;  /* 0x000000020a067825 */ /* 0x000fc400078e0276 */
[----:B------:R-:W5:Y:S04]  /*59d0*/  LDG.E.U16 R14, desc[UR10][R12.64] ;  /* 0x0000000a0c0e7981 */ /* 0x000f68000c1e1500 */
[----:B------:R0:W5:Y:S01]  /*59e0*/  LDG.E.U16 R26, desc[UR10][R6.64] ;  /* 0x0000000a061a7981 */ /* 0x000162000c1e1500 */
[----:B------:R-:W-:-:S03]  /*59f0*/  IMAD.WIDE R30, R10, 0x2, R30 ;  /* 0x000000020a1e7825 */ /* 0x000fc600078e021e */
[----:B------:R-:W4:Y:S04]  /*5a00*/  LDL.64 R118, [R1+0x548] ;  /* 0x0005480001767983 */ /* 0x000f280000100a00 */
[----:B------:R-:W5:Y:S01]  /*5a10*/  LDG.E.U16 R30, desc[UR10][R30.64] ;  /* 0x0000000a1e1e7981 */ /* 0x000f62000c1e1500 */
[----:B0-----:R-:W-:-:S03]  /*5a20*/  IMAD.WIDE R6, R10, 0x2, R24 ;  /* 0x000000020a067825 */ /* 0x001fc600078e0218 */
[----:B------:R0:W5:Y:S04]  /*5a30*/  LDG.E.U16 R25, desc[UR10][R4.64] ;  /* 0x0000000a04197981 */ /* 0x000168000c1e1500 */
[----:B------:R1:W5:Y:S01]  /*5a40*/  LDG.E.U16 R13, desc[UR10][R6.64] ;  /* 0x0000000a060d7981 */ /* 0x000362000c1e1500 */
[----:B------:R-:W-:-:S04]  /*5a50*/  IMAD.WIDE R32, R10, 0x2, R32 ;  /* 0x000000020a207825 */ /* 0x000fc800078e0220 */
[C---:B0-----:R-:W-:Y:S02]  /*5a60*/  IMAD.WIDE R4, R10.reuse, 0x2, R34 ;  /* 0x000000020a047825 */ /* 0x041fe400078e0222 */
[----:B------:R-:W5:Y:S02]  /*5a70*/  LDL.64 R34, [R1+0x550] ;  /* 0x0005500001227983 */ /* 0x000f640000100a00 */
[C---:B-1----:R-:W-:Y:S02]  /*5a80*/  IMAD.WIDE R6, R10.reuse, 0x2, R152 ;  /* 0x000000020a067825 */ /* 0x042fe400078e0298 */
[----:B------:R-:W5:Y:S04]  /*5a90*/  LDL.64 R152, [R1+0x538] ;  /* 0x0005380001987983 */ /* 0x000f680000100a00 */
[----:B------:R0:W5:Y:S04]  /*5aa0*/  LDG.E.U16 R0, desc[UR10][R6.64] ;  /* 0x0000000a06007981 */ /* 0x000168000c1e1500 */
[----:B------:R-:W5:Y:S01]  /*5ab0*/  LDG.E.U16 R4, desc[UR10][R4.64] ;  /* 0x0000000a04047981 */ /* 0x000f62000c1e1500 */
[----:B0-----:R-:W-:-:S04]  /*5ac0*/  IMAD.WIDE R6, R10, 0x2, R130 ;  /* 0x000000020a067825 */ /* 0x001fc800078e0282 */
[----:B--2---:R-:W-:-:S05]  /*5ad0*/  IMAD.WIDE R22, R10, 0x2, R22 ;  /* 0x000000020a167825 */ /* 0x004fca00078e0216 */
[----:B------:R0:W2:Y:S02]  /*5ae0*/  LDG.E.U16 R31, desc[UR10][R22.64] ;  /* 0x0000000a161f7981 */ /* 0x0000a4000c1e1500 */
[C---:B0-----:R-:W-:Y:S02]  /*5af0*/  IMAD.WIDE R22, R10.reuse, 0x2, R140 ;  /* 0x000000020a167825 */ /* 0x041fe400078e028c */
[----:B------:R0:W2:Y:S04]  /*5b00*/  LDG.E.U16 R141, desc[UR10][R32.64] ;  /* 0x0000000a208d7981 */ /* 0x0000a8000c1e1500 */
[----:B------:R1:W2:Y:S01]  /*5b10*/  LDG.E.U16 R132, desc[UR10][R22.64] ;  /* 0x0000000a16847981 */ /* 0x0002a2000c1e1500 */
[----:B0-----:R-:W-:-:S03]  /*5b20*/  IMAD.WIDE R32, R10, 0x2, R150 ;  /* 0x000000020a207825 */ /* 0x001fc600078e0296 */
[----:B------:R-:W2:Y:S01]  /*5b30*/  LDL.64 R150, [R1+0x530] ;  /* 0x0005300001967983 */ /* 0x000ea20000100a00 */
[----:B-1----:R-:W-:-:S03]  /*5b40*/  IMAD.WIDE R22, R10, 0x2, R128 ;  /* 0x000000020a167825 */ /* 0x002fc600078e0280 */
[----:B------:R-:W2:Y:S04]  /*5b50*/  LDL.64 R128, [R1+0x528] ;  /* 0x0005280001807983 */ /* 0x000ea80000100a00 */
[----:B------:R0:W2:Y:S02]  /*5b60*/  LDG.E.U16 R131, desc[UR10][R32.64] ;  /* 0x0000000a20837981 */ /* 0x0000a4000c1e1500 */
[C---:B0-----:R-:W-:Y:S02]  /*5b70*/  IMAD.WIDE R32, R10.reuse, 0x2, R120 ;  /* 0x000000020a207825 */ /* 0x041fe400078e0278 */
[----:B------:R0:W2:Y:S04]  /*5b80*/  LDG.E.U16 R120, desc[UR10][R22.64] ;  /* 0x0000000a16787981 */ /* 0x0000a8000c1e1500 */
[----:B------:R1:W2:Y:S04]  /*5b90*/  LDG.E.U16 R121, desc[UR10][R6.64] ;  /* 0x0000000a06797981 */ /* 0x0002a8000c1e1500 */
[----:B------:R3:W2:Y:S01]  /*5ba0*/  LDG.E.U16 R46, desc[UR10][R32.64] ;  /* 0x0000000a202e7981 */ /* 0x0006a2000c1e1500 */
[----:B0-----:R-:W-:-:S03]  /*5bb0*/  IMAD.WIDE R22, R10, 0x2, R138 ;  /* 0x000000020a167825 */ /* 0x001fc600078e028a */
[----:B------:R-:W2:Y:S01]  /*5bc0*/  LDL.64 R138, [R1+0x510] ;  /* 0x00051000018a7983 */ /* 0x000ea20000100a00 */
[----:B-1----:R-:W-:-:S03]  /*5bd0*/  IMAD.WIDE R6, R10, 0x2, R146 ;  /* 0x000000020a067825 */ /* 0x002fc600078e0292 */
[----:B------:R-:W2:Y:S01]  /*5be0*/  LDL.64 R146, [R1+0x518] ;  /* 0x0005180001927983 */ /* 0x000ea20000100a00 */
[----:B---3--:R-:W-:-:S03]  /*5bf0*/  IMAD.WIDE R32, R10, 0x2, R44 ;  /* 0x000000020a207825 */ /* 0x008fc600078e022c */
[----:B------:R0:W3:Y:S04]  /*5c00*/  LDG.E.U16 R45, desc[UR10][R6.64] ;  /* 0x0000000a062d7981 */ /* 0x0000e8000c1e1500 */
[----:B------:R5:W3:Y:S01]  /*5c10*/  LDG.E.U16 R36, desc[UR10][R22.64] ;  /* 0x0000000a16247981 */ /* 0x000ae2000c1e1500 */
[----:B0-----:R-:W-:-:S03]  /*5c20*/  IMAD.WIDE R6, R10, 0x2, R148 ;  /* 0x000000020a067825 */ /* 0x001fc600078e0294 */
[----:B------:R-:W3:Y:S01]  /*5c30*/  LDL.64 R148, [R1+0x500] ;  /* 0x0005000001947983 */ /* 0x000ee20000100a00 */
[----:B----4-:R-:W-:-:S03]  /*5c40*/  IMAD.WIDE R118, R10, 0x2, R118 ;  /* 0x000000020a767825 */ /* 0x010fc600078e0276 */
[----:B------:R0:W4:Y:S04]  /*5c50*/  LDG.E.U16 R24, desc[UR10][R6.64] ;  /* 0x0000000a06187981 */ /* 0x000128000c1e1500 */
[----:B------:R1:W4:Y:S01]  /*5c60*/  LDG.E.U16 R12, desc[UR10][R118.64] ;  /* 0x0000000a760c7981 */ /* 0x000322000c1e1500 */
[----:B-----5:R-:W-:-:S03]  /*5c70*/  IMAD.WIDE R22, R10, 0x2, R34 ;  /* 0x000000020a167825 */ /* 0x020fc600078e0222 */
[----:B------:R5:W4:Y:S01]  /*5c80*/  LDG.E.U16 R35, desc[UR10][R32.64] ;  /* 0x0000000a20237981 */ /* 0x000b22000c1e1500 */
[----:B0-----:R-:W-:-:S03]  /*5c90*/  IMAD.WIDE R6, R10, 0x2, R160 ;  /* 0x000000020a067825 */ /* 0x001fc600078e02a0 */
[----:B------:R-:W4:Y:S01]  /*5ca0*/  LDL.64 R160, [R1+0x4a8] ;  /* 0x0004a80001a07983 */ /* 0x000f220000100a00 */
[----:B-1----:R-:W-:-:S03]  /*5cb0*/  IMAD.WIDE R118, R10, 0x2, R158 ;  /* 0x000000020a767825 */ /* 0x002fc600078e029e */
[----:B------:R-:W4:Y:S01]  /*5cc0*/  LDL.64 R158, [R1+0x4d0] ;  /* 0x0004d000019e7983 */ /* 0x000f220000100a00 */
[----:B-----5:R-:W-:-:S03]  /*5cd0*/  IMAD.WIDE R32, R10, 0x2, R152 ;  /* 0x000000020a207825 */ /* 0x020fc600078e0298 */
[----:B------:R-:W5:Y:S04]  /*5ce0*/  LDL.64 R152, [R1+0x4f0] ;  /* 0x0004f00001987983 */ /* 0x000f680000100a00 */
[----:B------:R-:W4:Y:S04]  /*5cf0*/  LDG.E.U16 R32, desc[UR10][R32.64] ;  /* 0x0000000a20207981 */ /* 0x000f28000c1e1500 */
[----:B------:R-:W4:Y:S04]  /*5d00*/  LDG.E.U16 R23, desc[UR10][R22.64] ;  /* 0x0000000a16177981 */ /* 0x000f28000c1e1500 */
[----:B------:R-:W4:Y:S01]  /*5d10*/  LDG.E.U16 R7, desc[UR10][R6.64] ;  /* 0x0000000a06077981 */ /* 0x000f22000c1e1500 */
[----:B--2---:R-:W-:-:S05]  /*5d20*/  IMAD.WIDE R128, R10, 0x2, R128 ;  /* 0x000000020a807825 */ /* 0x004fca00078e0280 */
[----:B------:R0:W2:Y:S02]  /*5d30*/  LDG.E.U16 R140, desc[UR10][R128.64] ;  /* 0x0000000a808c7981 */ /* 0x0000a4000c1e1500 */
[C---:B0-----:R-:W-:Y:S02]  /*5d40*/  IMAD.WIDE R128, R10.reuse, 0x2, R138 ;  /* 0x000000020a807825 */ /* 0x041fe400078e028a */
[----:B------:R0:W2:Y:S02]  /*5d50*/  LDG.E.U16 R139, desc[UR10][R118.64] ;  /* 0x0000000a768b7981 */ /* 0x0000a4000c1e1500 */
[C---:B------:R-:W-:Y:S02]  /*5d60*/  IMAD.WIDE R146, R10.reuse, 0x2, R146 ;  /* 0x000000020a927825 */ /* 0x040fe400078e0292 */
[----:B------:R-:W2:Y:S04]  /*5d70*/  LDG.E.U16 R129, desc[UR10][R128.64] ;  /* 0x0000000a80817981 */ /* 0x000ea8000c1e1500 */
[----:B------:R1:W2:Y:S01]  /*5d80*/  LDG.E.U16 R130, desc[UR10][R146.64] ;  /* 0x0000000a92827981 */ /* 0x0002a2000c1e1500 */
[----:B0-----:R-:W-:-:S03]  /*5d90*/  IMAD.WIDE R118, R10, 0x2, R162 ;  /* 0x000000020a767825 */ /* 0x001fc600078e02a2 */
[----:B------:R-:W2:Y:S04]  /*5da0*/  LDL.64 R162, [R1+0x430] ;  /* 0x0004300001a27983 */ /* 0x000ea80000100a00 */
[----:B------:R-:W2:Y:S01]  /*5db0*/  LDG.E.U16 R119, desc[UR10][R118.64] ;  /* 0x0000000a76777981 */ /* 0x000ea2000c1e1500 */
[----:B-1----:R-:W-:-:S03]  /*5dc0*/  IMAD.WIDE R146, R10, 0x2, R198 ;  /* 0x000000020a927825 */ /* 0x002fc600078e02c6 */
[----:B------:R-:W2:Y:S04]  /*5dd0*/  LDL.64 R198, [R1+0x420] ;  /* 0x0004200001c67983 */ /* 0x000ea80000100a00 */
[----:B------:R0:W2:Y:S02]  /*5de0*/  LDG.E.U16 R44, desc[UR10][R146.64] ;  /* 0x0000000a922c7981 */ /* 0x0000a4000c1e1500 */
[C---:B0-----:R-:W-:Y:S02]  /*5df0*/  IMAD.WIDE R146, R10.reuse, 0x2, R186 ;  /* 0x000000020a927825 */ /* 0x041fe400078e02ba */
[----:B------:R-:W0:Y:S03]  /*5e00*/  LDC R186, c[0x0][0x254] ;  /* 0x00009500ffba7b82 */ /* 0x000e260000000800 */
[----:B------:R1:W2:Y:S02]  /*5e10*/  LDG.E.U16 R33, desc[UR10][R146.64] ;  /* 0x0000000a92217981 */ /* 0x0002a4000c1e1500 */
[----:B-1----:R-:W-:-:S02]  /*5e20*/  IMAD.WIDE R146, R10, 0x2, R190 ;  /* 0x000000020a927825 */ /* 0x002fc400078e02be */
[----:B------:R-:W2:Y:S02]  /*5e30*/  LDL.64 R190, [R1+0x490] ;  /* 0x0004900001be7983 */ /* 0x000ea40000100a00 */
[C---:B---3--:R-:W-:Y:S02]  /*5e40*/  IMAD.WIDE R148, R10.reuse, 0x2, R148 ;  /* 0x000000020a947825 */ /* 0x048fe400078e0294 */
[----:B------:R-:W3:Y:S04]  /*5e50*/  LDG.E.U16 R5, desc[UR10][R146.64] ;  /* 0x0000000a92057981 */ /* 0x000ee8000c1e1500 */
[----:B------:R1:W3:Y:S02]  /*5e60*/  LDG.E.U16 R118, desc[UR10][R148.64] ;  /* 0x0000000a94767981 */ /* 0x0002e4000c1e1500 */
[----:B-1----:R-:W-:-:S04]  /*5e70*/  IMAD.WIDE R148, R10, 0x2, R196 ;  /* 0x000000020a947825 */ /* 0x002fc800078e02c4 */
[C---:B-----5:R-:W-:Y:S01]  /*5e80*/  IMAD.WIDE R152, R10.reuse, 0x2, R152 ;  /* 0x000000020a987825 */ /* 0x060fe200078e0298 */
[----:B------:R1:W5:Y:S04]  /*5e90*/  LDG.E.U16 R34, desc[UR10][R148.64] ;  /* 0x0000000a94227981 */ /* 0x000368000c1e1500 */
[----:B------:R1:W5:Y:S01]  /*5ea0*/  LDG.E.U16 R43, desc[UR10][R152.64] ;  /* 0x0000000a982b7981 */ /* 0x000362000c1e1500 */
[----:B----4-:R-:W-:Y:S01]  /*5eb0*/  IMAD.WIDE R158, R10, 0x2, R158 ;  /* 0x000000020a9e7825 */ /* 0x010fe200078e029e */
[----:B0-----:R-:W-:-:S03]  /*5ec0*/  SHF.L.U32 R174, R186, 0x3, RZ ;  /* 0x00000003baae7819 */ /* 0x001fc600000006ff */
[C---:B------:R-:W-:Y:S01]  /*5ed0*/  IMAD.WIDE R160, R10.reuse, 0x2, R160 ;  /* 0x000000020aa07825 */ /* 0x040fe200078e02a0 */
[----:B------:R0:W4:Y:S03]  /*5ee0*/  LDG.E.U16 R21, desc[UR10][R158.64] ;  /* 0x0000000a9e157981 */ /* 0x000126000c1e1500 */
[C---:B-1----:R-:W-:Y:S01]  /*5ef0*/  IMAD.WIDE R148, R10.reuse, 0x2, R194 ;  /* 0x000000020a947825 */ /* 0x042fe200078e02c2 */
[----:B------:R-:W3:Y:S04]  /*5f00*/  LDG.E.U16 R128, desc[UR10][R160.64] ;  /* 0x0000000aa0807981 */ /* 0x000ee8000c1e1500 */
[----:B------:R-:W5:Y:S01]  /*5f10*/  LDL.64 R194, [R1+0x480] ;  /* 0x0004800001c27983 */ /* 0x000f620000100a00 */
[----:B------:R-:W-:-:S03]  /*5f20*/  IMAD.WIDE R152, R10, 0x2, R192 ;  /* 0x000000020a987825 */ /* 0x000fc600078e02c0 */
[----:B------:R1:W4:Y:S01]  /*5f30*/  LDG.E.U16 R22, desc[UR10][R148.64] ;  /* 0x0000000a94167981 */ /* 0x000322000c1e1500 */
[----:B------:R-:W-:-:S03]  /*5f40*/  IMAD.WIDE R146, R10, 0x2, R184 ;  /* 0x000000020a927825 */ /* 0x000fc600078e02b8 */
[----:B------:R1:W4:Y:S01]  /*5f50*/  LDG.E.U16 R6, desc[UR10][R152.64] ;  /* 0x0000000a98067981 */ /* 0x000322000c1e1500 */
[----:B0-----:R-:W-:-:S04]  /*5f60*/  IMAD.WIDE R158, R10, 0x2, R182 ;  /* 0x000000020a9e7825 */ /* 0x001fc800078e02b6 */
[C---:B------:R-:W-:Y:S01]  /*5f70*/  IMAD.WIDE R150, R10.reuse, 0x2, R150 ;  /* 0x000000020a967825 */ /* 0x040fe200078e0296 */
[----:B------:R0:W4:Y:S03]  /*5f80*/  LDG.E.U16 R138, desc[UR10][R158.64] ;  /* 0x0000000a9e8a7981 */ /* 0x000126000c1e1500 */
[----:B-1----:R-:W-:Y:S01]  /*5f90*/  IMAD.WIDE R148, R10, 0x2, R188 ;  /* 0x000000020a947825 */ /* 0x002fe200078e02bc */
[----:B------:R-:W-:Y:S01]  /*5fa0*/  SHF.L.U32 R178, R186, 0x2, RZ ;  /* 0x00000002bab27819 */ /* 0x000fe200000006ff */
[----:B------:R-:W3:Y:S02]  /*5fb0*/  LDG.E.U16 R150, desc[UR10][R150.64] ;  /* 0x0000000a96967981 */ /* 0x000ee4000c1e1500 */
[----:B------:R-:W-:Y:S02]  /*5fc0*/  IMAD.WIDE R152, R10, 0x2, R166 ;  /* 0x000000020a987825 */ /* 0x000fe400078e02a6 */
[----:B------:R-:W4:Y:S04]  /*5fd0*/  LDG.E.U16 R149, desc[UR10][R148.64] ;  /* 0x0000000a94957981 */ /* 0x000f28000c1e1500 */
[----:B------:R-:W4:Y:S01]  /*5fe0*/  LDG.E.U16 R117, desc[UR10][R152.64] ;  /* 0x0000000a98757981 */ /* 0x000f22000c1e1500 */
[----:B0-----:R-:W-:-:S03]  /*5ff0*/  IMAD.WIDE R158, R186, 0x2, R154 ;  /* 0x00000002ba9e7825 */ /* 0x001fc600078e029a */
[----:B------:R-:W3:Y:S04]  /*6000*/  LDL.64 R188, [R1+0x428] ;  /* 0x0004280001bc7983 */ /* 0x000ee80000100a00 */
[----:B------:R0:W4:Y:S01]  /*6010*/  LDG.E.U16 R148, desc[UR10][R146.64] ;  /* 0x0000000a92947981 */ /* 0x000122000c1e1500 */
[----:B------:R-:W-:-:S03]  /*6020*/  IMAD.WIDE R166, R186, 0x2, R156 ;  /* 0x00000002baa67825 */ /* 0x000fc600078e029c */
[----:B------:R-:W4:Y:S01]  /*6030*/  LDL.64 R196, [R1+0x418] ;  /* 0x0004180001c47983 */ /* 0x000f220000100a00 */
[----:B------:R-:W-:-:S03]  /*6040*/  IMAD.SHL.U32 R160, R186, 0x2, RZ ;  /* 0x00000002baa07824 */ /* 0x000fc600078e00ff */
[----:B------:R-:W4:Y:S01]  /*6050*/  LDL.64 R192, [R1+0x410] ;  /* 0x0004100001c07983 */ /* 0x000f220000100a00 */
[----:B0-----:R-:W-:-:S06]  /*6060*/  IMAD.WIDE R146, R10, 0x2, R164 ;  /* 0x000000020a927825 */ /* 0x001fcc00078e02a4 */
[----:B------:R-:W4:Y:S01]  /*6070*/  LDG.E.U16 R147, desc[UR10][R146.64] ;  /* 0x0000000a92937981 */ /* 0x000f22000c1e1500 */
[----:B------:R-:W-:-:S04]  /*6080*/  IMAD.WIDE R158, R10, 0x2, R158 ;  /* 0x000000020a9e7825 */ /* 0x000fc800078e029e */
[----:B------:R-:W-:Y:S01]  /*6090*/  IMAD R164, R186, 0x3, RZ ;  /* 0x00000003baa47824 */ /* 0x000fe200078e02ff */
[----:B------:R0:W4:Y:S01]  /*60a0*/  LDG.E.U16 R151, desc[UR10][R158.64] ;  /* 0x0000000a9e977981 */ /* 0x000122000c1e1500 */
[----:B------:R-:W-:-:S06]  /*60b0*/  IMAD.WIDE R166, R10, 0x2, R166 ;  /* 0x000000020aa67825 */ /* 0x000fcc00078e02a6 */
[----:B------:R-:W4:Y:S01]  /*60c0*/  LDG.E.U16 R166, desc[UR10][R166.64] ;  /* 0x0000000aa6a67981 */ /* 0x000f22000c1e1500 */
[----:B0-----:R-:W-:-:S04]  /*60d0*/  IMAD.WIDE R158, R164, 0x2, R154 ;  /* 0x00000002a49e7825 */ /* 0x001fc800078e029a */
[----:B------:R-:W-:-:S04]  /*60e0*/  IMAD.WIDE R158, R10, 0x2, R158 ;  /* 0x000000020a9e7825 */ /* 0x000fc800078e029e */
[----:B--2---:R-:W-:-:S05]  /*60f0*/  IMAD.WIDE R152, R10, 0x2, R162 ;  /* 0x000000020a987825 */ /* 0x004fca00078e02a2 */
[----:B------:R0:W2:Y:S01]  /*6100*/  LDG.E.U16 R146, desc[UR10][R152.64] ;  /* 0x0000000a98927981 */ /* 0x0000a2000c1e1500 */
[----:B------:R-:W-:-:S04]  /*6110*/  IMAD.WIDE R162, R160, 0x2, R154 ;  /* 0x00000002a0a27825 */ /* 0x000fc800078e029a */
[----:B0-----:R-:W-:-:S04]  /*6120*/  IMAD.WIDE R152, R174, 0x2, R156 ;  /* 0x00000002ae987825 */ /* 0x001fc800078e029c */
[----:B------:R-:W-:-:S04]  /*6130*/  IMAD.WIDE R160, R160, 0x2, R156 ;  /* 0x00000002a0a07825 */ /* 0x000fc800078e029c */
[----:B------:R-:W-:-:S04]  /*6140*/  IMAD.WIDE R152, R10, 0x2, R152 ;  /* 0x000000020a987825 */ /* 0x000fc800078e0298 */
[C---:B------:R-:W-:Y:S01]  /*6150*/  IMAD.WIDE R160, R10.reuse, 0x2, R160 ;  /* 0x000000020aa07825 */ /* 0x040fe200078e02a0 */
[----:B------:R0:W2:Y:S03]  /*6160*/  LDG.E.U16 R167, desc[UR10][R152.64] ;  /* 0x0000000a98a77981 */ /* 0x0000a6000c1e1500 */
[----:B------:R-:W-:Y:S01]  /*6170*/  IMAD.WIDE R162, R10, 0x2, R162 ;  /* 0x000000020aa27825 */ /* 0x000fe200078e02a2 */
[----:B------:R1:W2:Y:S04]  /*6180*/  LDG.E.U16 R170, desc[UR10][R160.64] ;  /* 0x0000000aa0aa7981 */ /* 0x0002a8000c1e1500 */
[----:B------:R-:W2:Y:S01]  /*6190*/  LDG.E.U16 R168, desc[UR10][R162.64] ;  /* 0x0000000aa2a87981 */ /* 0x000ea2000c1e1500 */
[----:B0-----:R-:W-:-:S04]  /*61a0*/  IMAD.WIDE R152, R164, 0x2, R156 ;  /* 0x00000002a4987825 */ /* 0x001fc800078e029c */
[----:B-1----:R-:W-:Y:S02]  /*61b0*/  IMAD.WIDE R160, R174, 0x2, R154 ;  /* 0x00000002aea07825 */ /* 0x002fe400078e029a */
[----:B------:R0:W2:Y:S02]  /*61c0*/  LDG.E.U16 R174, desc[UR10][R158.64] ;  /* 0x0000000a9eae7981 */ /* 0x0000a4000c1e1500 */
[----:B------:R-:W-:-:S04]  /*61d0*/  IMAD.WIDE R152, R10, 0x2, R152 ;  /* 0x000000020a987825 */ /* 0x000fc800078e0298 */
[----:B------:R-:W-:-:S04]  /*61e0*/  IMAD.WIDE R164, R178, 0x2, R154 ;  /* 0x00000002b2a47825 */ /* 0x000fc800078e029a */
[----:B0-----:R-:W-:Y:S02]  /*61f0*/  IMAD R158, R186, 0x5, RZ ;  /* 0x00000005ba9e7824 */ /* 0x001fe400078e02ff */
[----:B------:R-:W-:Y:S02]  /*6200*/  IMAD.WIDE R162, R178, 0x2, R156 ;  /* 0x00000002b2a27825 */ /* 0x000fe400078e029c */
[----:B------:R0:W2:Y:S02]  /*6210*/  LDG.E.U16 R178, desc[UR10][R152.64] ;  /* 0x0000000a98b27981 */ /* 0x0000a4000c1e1500 */
[----:B0-----:R-:W-:-:S04]  /*6220*/  IMAD.WIDE R152, R158, 0x2, R154 ;  /* 0x000000029e987825 */ /* 0x001fc800078e029a */
[----:B------:R-:W-:-:S05]  /*6230*/  IMAD.WIDE R152, R10, 0x2, R152 ;  /* 0x000000020a987825 */ /* 0x000fca00078e0298 */
[----:B------:R0:W2:Y:S02]  /*6240*/  LDG.E.U16 R184, desc[UR10][R152.64] ;  /* 0x0000000a98b87981 */ /* 0x0000a4000c1e1500 */
[C---:B0-----:R-:W-:Y:S02]  /*6250*/  IMAD.WIDE R152, R10.reuse, 0x2, R190 ;  /* 0x000000020a987825 */ /* 0x041fe400078e02be */
[----:B------:R-:W4:Y:S02]  /*6260*/  LDL.64 R190, [R1+0x460] ;  /* 0x0004600001be7983 */ /* 0x000f240000100a00 */
[----:B------:R-:W-:-:S04]  /*6270*/  IMAD.WIDE R160, R10, 0x2, R160 ;  /* 0x000000020aa07825 */ /* 0x000fc800078e02a0 */
[----:B------:R-:W-:Y:S01]  /*6280*/  IMAD.WIDE R162, R10, 0x2, R162 ;  /* 0x000000020aa27825 */ /* 0x000fe200078e02a2 */
[----:B------:R0:W2:Y:S03]  /*6290*/  LDG.E.U16 R182, desc[UR10][R160.64] ;  /* 0x0000000aa0b67981 */ /* 0x0000a6000c1e1500 */
[----:B------:R-:W-:Y:S01]  /*62a0*/  IMAD.WIDE R158, R158, 0x2, R156 ;  /* 0x000000029e9e7825 */ /* 0x000fe200078e029c */
[----:B------:R1:W2:Y:S03]  /*62b0*/  LDG.E.U16 R183, desc[UR10][R162.64] ;  /* 0x0000000aa2b77981 */ /* 0x0002a6000c1e1500 */
[----:B0-----:R-:W-:Y:S02]  /*62c0*/  IMAD R160, R186, 0x6, RZ ;  /* 0x00000006baa07824 */ /* 0x001fe400078e02ff */
[----:B------:R-:W-:-:S04]  /*62d0*/  IMAD.WIDE R164, R10, 0x2, R164 ;  /* 0x000000020aa47825 */ /* 0x000fc800078e02a4 */
[C---:B-1----:R-:W-:Y:S01]  /*62e0*/  IMAD.WIDE R162, R160.reuse, 0x2, R154 ;  /* 0x00000002a0a27825 */ /* 0x042fe200078e029a */
[----:B------:R0:W2:Y:S03]  /*62f0*/  LDG.E.U16 R181, desc[UR10][R164.64] ;  /* 0x0000000aa4b57981 */ /* 0x0000a6000c1e1500 */
[----:B------:R-:W-:-:S04]  /*6300*/  IMAD.WIDE R160, R160, 0x2, R156 ;  /* 0x00000002a0a07825 */ /* 0x000fc800078e029c */
[----:B------:R-:W-:-:S04]  /*6310*/  IMAD.WIDE R158, R10, 0x2, R158 ;  /* 0x000000020a9e7825 */ /* 0x000fc800078e029e */
[----:B0-----:R-:W-:Y:S01]  /*6320*/  IMAD R164, R186, 0x7, RZ ;  /* 0x00000007baa47824 */ /* 0x001fe200078e02ff */
[----:B------:R0:W2:Y:S01]  /*6330*/  LDG.E.U16 R185, desc[UR10][R158.64] ;  /* 0x0000000a9eb97981 */ /* 0x0000a2000c1e1500 */
[----:B------:R-:W-:-:S03]  /*6340*/  IMAD.WIDE R162, R10, 0x2, R162 ;  /* 0x000000020aa27825 */ /* 0x000fc600078e02a2 */
[----:B------:R-:W2:Y:S01]  /*6350*/  LDG.E.U16 R186, desc[UR10][R152.64] ;  /* 0x0000000a98ba7981 */ /* 0x000ea2000c1e1500 */
[----:B------:R-:W-:-:S03]  /*6360*/  IMAD.WIDE R160, R10, 0x2, R160 ;  /* 0x000000020aa07825 */ /* 0x000fc600078e02a0 */
[----:B------:R-:W2:Y:S01]  /*6370*/  LDG.E.U16 R162, desc[UR10][R162.64] ;  /* 0x0000000aa2a27981 */ /* 0x000ea2000c1e1500 */
[----:B0-----:R-:W-:-:S03]  /*6380*/  IMAD.WIDE R158, R164, 0x2, R154 ;  /* 0x00000002a49e7825 */ /* 0x001fc600078e029a */
[----:B------:R5:W2:Y:S01]  /*6390*/  LDG.E.U16 R163, desc[UR10][R160.64] ;  /* 0x0000000aa0a37981 */ /* 0x000aa2000c1e1500 */
[----:B------:R-:W-:-:S04]  /*63a0*/  IMAD.WIDE R158, R10, 0x2, R158 ;  /* 0x000000020a9e7825 */ /* 0x000fc800078e029e */
[C---:B-----5:R-:W-:Y:S02]  /*63b0*/  IMAD.WIDE R160, R10.reuse, 0x2, R194 ;  /* 0x000000020aa07825 */ /* 0x060fe400078e02c2 */
[----:B------:R-:W5:Y:S04]  /*63c0*/  LDL.64 R194, [R1+0x400] ;  /* 0x0004000001c27983 */ /* 0x000f680000100a00 */
[----:B------:R-:W2:Y:S04]  /*63d0*/  LDG.E.U16 R160, desc[UR10][R160.64] ;  /* 0x0000000aa0a07981 */ /* 0x000ea8000c1e1500 */
[----:B------:R0:W2:Y:S02]  /*63e0*/  LDG.E.U16 R161, desc[UR10][R158.64] ;  /* 0x0000000a9ea17981 */ /* 0x0000a4000c1e1500 */
[----:B0-----:R-:W-:-:S02]  /*63f0*/  IMAD.WIDE R158, R10, 0x2, R214 ;  /* 0x000000020a9e7825 */ /* 0x001fc400078e02d6 */
[----:B------:R-:W2:Y:S02]  /*6400*/  LDL.64 R214, [R1+0x458] ;  /* 0x0004580001d67983 */ /* 0x000ea40000100a00 */
[----:B------:R-:W-:Y:S02]  /*6410*/  IMAD.WIDE R164, R164, 0x2, R156 ;  /* 0x00000002a4a47825 */ /* 0x000fe400078e029c */
[----:B------:R-:W2:Y:S02]  /*6420*/  LDG.E.U16 R158, desc[UR10][R158.64] ;  /* 0x0000000a9e9e7981 */ /* 0x000ea4000c1e1500 */
[C---:B------:R-:W-:Y:S02]  /*6430*/  IMAD.WIDE R152, R10.reuse, 0x2, R218 ;  /* 0x000000020a987825 */ /* 0x040fe400078e02da */
[----:B------:R-:W2:Y:S02]  /*6440*/  LDL.64 R218, [R1+0x440] ;  /* 0x0004400001da7983 */ /* 0x000ea40000100a00 */
[----:B------:R-:W-:-:S02]  /*6450*/  IMAD.WIDE R164, R10, 0x2, R164 ;  /* 0x000000020aa47825 */ /* 0x000fc400078e02a4 */
[----:B------:R0:W2:Y:S04]  /*6460*/  LDG.E.U16 R187, desc[UR10][R152.64] ;  /* 0x0000000a98bb7981 */ /* 0x0000a8000c1e1500 */
[----:B------:R-:W2:Y:S01]  /*6470*/  LDG.E.U16 R164, desc[UR10][R164.64] ;  /* 0x0000000aa4a47981 */ /* 0x000ea2000c1e1500 */
[----:B0-----:R-:W-:-:S03]  /*6480*/  IMAD.WIDE R152, R10, 0x2, R216 ;  /* 0x000000020a987825 */ /* 0x001fc600078e02d8 */
[----:B------:R-:W2:Y:S04]  /*6490*/  LDL.64 R216, [R1+0x3c8] ;  /* 0x0003c80001d87983 */ /* 0x000ea80000100a00 */
[----:B------:R0:W2:Y:S02]  /*64a0*/  LDG.E.U16 R165, desc[UR10][R152.64] ;  /* 0x0000000a98a57981 */ /* 0x0000a4000c1e1500 */
[C---:B0-----:R-:W-:Y:S02]  /*64b0*/  IMAD.WIDE R152, R10.reuse, 0x2, R202 ;  /* 0x000000020a987825 */ /* 0x041fe400078e02ca */
[----:B------:R-:W2:Y:S04]  /*64c0*/  LDL.64 R202, [R1+0x3d8] ;  /* 0x0003d80001ca7983 */ /* 0x000ea80000100a00 */
[----:B------:R3:W2:Y:S02]  /*64d0*/  LDG.E.U16 R159, desc[UR10][R152.64] ;  /* 0x0000000a989f7981 */ /* 0x0006a4000c1e1500 */
[----:B---3--:R-:W-:-:S05]  /*64e0*/  IMAD.WIDE R152, R10, 0x2, R188 ;  /* 0x000000020a987825 */ /* 0x008fca00078e02bc */
[----:B------:R0:W3:Y:S02]  /*64f0*/  LDG.E.U16 R188, desc[UR10][R152.64] ;  /* 0x0000000a98bc7981 */ /* 0x0000e4000c1e1500 */
[C---:B0-----:R-:W-:Y:S02]  /*6500*/  IMAD.WIDE R152, R10.reuse, 0x2, R198 ;  /* 0x000000020a987825 */ /* 0x041fe400078e02c6 */
[----:B------:R-:W3:Y:S04]  /*6510*/  LDL.64 R198, [R1+0x450] ;  /* 0x0004500001c67983 */ /* 0x000ee80000100a00 */
[----:B------:R4:W3:Y:S02]  /*6520*/  LDG.E.U16 R189, desc[UR10][R152.64] ;  /* 0x0000000a98bd7981 */ /* 0x0008e4000c1e1500 */
[----:B----4-:R-:W-:-:S05]  /*6530*/  IMAD.WIDE R152, R10, 0x2, R190 ;  /* 0x000000020a987825 */ /* 0x010fca00078e02be */
[----:B------:R0:W4:Y:S02]  /*6540*/  LDG.E.U16 R190, desc[UR10][R152.64] ;  /* 0x0000000a98be7981 */ /* 0x000124000c1e1500 */
[C---:B0-----:R-:W-:Y:S02]  /*6550*/  IMAD.WIDE R152, R10.reuse, 0x2, R196 ;  /* 0x000000020a987825 */ /* 0x041fe400078e02c4 */
[----:B------:R-:W3:Y:S04]  /*6560*/  LDL.64 R196, [R1+0x3f8] ;  /* 0x0003f80001c47983 */ /* 0x000ee80000100a00 */
[----:B------:R0:W4:Y:S02]  /*6570*/  LDG.E.U16 R191, desc[UR10][R152.64] ;  /* 0x0000000a98bf7981 */ /* 0x000124000c1e1500 */
[----:B0-----:R-:W-:-:S05]  /*6580*/  IMAD.WIDE R152, R10, 0x2, R192 ;  /* 0x000000020a987825 */ /* 0x001fca00078e02c0 */
[----:B------:R0:W4:Y:S02]  /*6590*/  LDG.E.U16 R192, desc[UR10][R152.64] ;  /* 0x0000000a98c07981 */ /* 0x000124000c1e1500 */
[C---:B0-----:R-:W-:Y:S02]  /*65a0*/  IMAD.WIDE R152, R10.reuse, 0x2, R200 ;  /* 0x000000020a987825 */ /* 0x041fe400078e02c8 */
[----:B------:R-:W4:Y:S04]  /*65b0*/  LDL.64 R200, [R1+0x3e0] ;  /* 0x0003e00001c87983 */ /* 0x000f280000100a00 */
[----:B------:R5:W4:Y:S02]  /*65c0*/  LDG.E.U16 R193, desc[UR10][R152.64] ;  /* 0x0000000a98c17981 */ /* 0x000b24000c1e1500 */
[----:B-----5:R-:W-:-:S05]  /*65d0*/  IMAD.WIDE R152, R10, 0x2, R194 ;  /* 0x000000020a987825 */ /* 0x020fca00078e02c2 */
[----:B------:R2:W5:Y:S02]  /*65e0*/  LDG.E.U16 R194, desc[UR10][R152.64] ;  /* 0x0000000a98c27981 */ /* 0x000564000c1e1500 */
[C---:B--2---:R-:W-:Y:S02]  /*65f0*/  IMAD.WIDE R152, R10.reuse, 0x2, R214 ;  /* 0x000000020a987825 */ /* 0x044fe400078e02d6 */
[----:B------:R-:W2:Y:S04]  /*6600*/  LDL.64 R214, [R1+0x3c0] ;  /* 0x0003c00001d67983 */ /* 0x000ea80000100a00 */
[----:B------:R3:W5:Y:S02]  /*6610*/  LDG.E.U16 R195, desc[UR10][R152.64] ;  /* 0x0000000a98c37981 */ /* 0x000764000c1e1500 */
[----:B---3--:R-:W-:-:S05]  /*6620*/  IMAD.WIDE R152, R10, 0x2, R196 ;  /* 0x000000020a987825 */ /* 0x008fca00078e02c4 */
[----:B------:R0:W3:Y:S02]  /*6630*/  LDG.E.U16 R196, desc[UR10][R152.64] ;  /* 0x0000000a98c47981 */ /* 0x0000e4000c1e1500 */
[----:B0-----:R-:W-:Y:S01]  /*6640*/  IMAD.WIDE R152, R10, 0x2, R232 ;  /* 0x000000020a987825 */ /* 0x001fe200078e02e8 */
[----:B------:R-:W-:Y:S01]  /*6650*/  LOP3.LUT R208, R208, 0x7f, RZ, 0xc0, !PT ;  /* 0x0000007fd0d07812 */ /* 0x000fe200078ec0ff */
[----:B------:R-:W3:Y:S04]  /*6660*/  LDL.64 R232, [R1+0x110] ;  /* 0x0001100001e87983 */ /* 0x000ee80000100a00 */
[----:B------:R0:W3:Y:S02]  /*6670*/  LDG.E.U16 R197, desc[UR10][R152.64] ;  /* 0x0000000a98c57981 */ /* 0x0000e4000c1e1500 */
[----:B0-----:R-:W-:-:S05]  /*6680*/  IMAD.WIDE R152, R10, 0x2, R198 ;  /* 0x000000020a987825 */ /* 0x001fca00078e02c6 */
[----:B------:R0:W3:Y:S02]  /*6690*/  LDG.E.U16 R198, desc[UR10][R152.64] ;  /* 0x0000000a98c67981 */ /* 0x0000e4000c1e1500 */
[C---:B0-----:R-:W-:Y:S02]  /*66a0*/  IMAD.WIDE R152, R10.reuse, 0x2, R228 ;  /* 0x000000020a987825 */ /* 0x041fe400078e02e4 */
[----:B------:R-:W3:Y:S04]  /*66b0*/  LDL.64 R228, [R1+0xf8] ;  /* 0x0000f80001e47983 */ /* 0x000ee80000100a00 */
[----:B------:R4:W3:Y:S02]  /*66c0*/  LDG.E.U16 R199, desc[UR10][R152.64] ;  /* 0x0000000a98c77981 */ /* 0x0008e4000c1e1500 */
[----:B----4-:R-:W-:-:S05]  /*66d0*/  IMAD.WIDE R152, R10, 0x2, R200 ;  /* 0x000000020a987825 */ /* 0x010fca00078e02c8 */
[----:B------:R0:W4:Y:S02]  /*66e0*/  LDG.E.U16 R200, desc[UR10][R152.64] ;  /* 0x0000000a98c87981 */ /* 0x000124000c1e1500 */
[C---:B0-----:R-:W-:Y:S02]  /*66f0*/  IMAD.WIDE R152, R10.reuse, 0x2, R224 ;  /* 0x000000020a987825 */ /* 0x041fe400078e02e0 */
[----:B------:R-:W4:Y:S04]  /*6700*/  LDL.64 R224, [R1+0x140] ;  /* 0x0001400001e07983 */ /* 0x000f280000100a00 */
[----:B------:R0:W4:Y:S02]  /*6710*/  LDG.E.U16 R201, desc[UR10][R152.64] ;  /* 0x0000000a98c97981 */ /* 0x000124000c1e1500 */
[----:B0-----:R-:W-:-:S05]  /*6720*/  IMAD.WIDE R152, R10, 0x2, R202 ;  /* 0x000000020a987825 */ /* 0x001fca00078e02ca */
[----:B------:R0:W4:Y:S02]  /*6730*/  LDG.E.U16 R202, desc[UR10][R152.64] ;  /* 0x0000000a98ca7981 */ /* 0x000124000c1e1500 */
[C---:B0-----:R-:W-:Y:S02]  /*6740*/  IMAD.WIDE R152, R10.reuse, 0x2, R220 ;  /* 0x000000020a987825 */ /* 0x041fe400078e02dc */
[----:B------:R-:W4:Y:S04]  /*6750*/  LDL.64 R220, [R1+0x178] ;  /* 0x0001780001dc7983 */ /* 0x000f280000100a00 */
[----:B------:R0:W4:Y:S02]  /*6760*/  LDG.E.U16 R203, desc[UR10][R152.64] ;  /* 0x0000000a98cb7981 */ /* 0x000124000c1e1500 */
[----:B0-----:R-:W-:-:S02]  /*6770*/  IMAD.WIDE R152, R10, 0x2, R218 ;  /* 0x000000020a987825 */ /* 0x001fc400078e02da */
[----:B------:R-:W4:Y:S04]  /*6780*/  LDL.64 R218, [R1+0x170] ;  /* 0x0001700001da7983 */ /* 0x000f280000100a00 */
[----:B------:R0:W4:Y:S02]  /*6790*/  LDG.E.U16 R204, desc[UR10][R152.64] ;  /* 0x0000000a98cc7981 */ /* 0x000124000c1e1500 */
[C---:B0-----:R-:W-:Y:S02]  /*67a0*/  IMAD.WIDE R152, R10.reuse, 0x2, R216 ;  /* 0x000000020a987825 */ /* 0x041fe400078e02d8 */
[----:B------:R-:W4:Y:S04]  /*67b0*/  LDL.64 R216, [R1+0x1d0] ;  /* 0x0001d00001d87983 */ /* 0x000f280000100a00 */
[----:B------:R2:W4:Y:S02]  /*67c0*/  LDG.E.U16 R206, desc[UR10][R152.64] ;  /* 0x0000000a98ce7981 */ /* 0x000524000c1e1500 */
[----:B--2---:R-:W-:-:S02]  /*67d0*/  IMAD.WIDE R152, R10, 0x2, R214 ;  /* 0x000000020a987825 */ /* 0x004fc400078e02d6 */
[----:B------:R-:W2:Y:S04]  /*67e0*/  LDL.64 R214, [R1+0x190] ;  /* 0x0001900001d67983 */ /* 0x000ea80000100a00 */
[----:B------:R0:W2:Y:S02]  /*67f0*/  LDG.E.U16 R152, desc[UR10][R152.64] ;  /* 0x0000000a98987981 */ /* 0x0000a4000c1e1500 */
[----:B0-----:R-:W-:Y:S01]  /*6800*/  SHF.L.U32 R153, R208, 0x1, RZ ;  /* 0x00000001d0997819 */ /* 0x001fe200000006ff */
[----:B------:R-:W-:Y:S06]  /*6810*/  BAR.SYNC.DEFER_BLOCKING 0x0 ;  /* 0x0000000000007b1d */ /* 0x000fec0000010000 */
[----:B------:R0:W-:Y:S04]  /*6820*/  STS.U16 [R153+UR6+0x2100], R3 ;  /* 0x0021000399007988 */ /* 0x0001e80008000406 */
[----:B------:R-:W-:Y:S01]  /*6830*/  STS.U16 [R153+UR6], R175 ;  /* 0x000000af99007988 */ /* 0x000fe20008000406 */
[----:B0-----:R-:W-:-:S03]  /*6840*/  LOP3.LUT R3, R153, 0x10, RZ, 0x3c, !PT ;  /* 0x0000001099037812 */ /* 0x001fc600078e3cff */
        /* <DEDUP_REMOVED lines=14> */
[----:B------:R0:W-:Y:S04]  /*6930*/  STS.U16 [R3+UR6+0x4300], R0 ;  /* 0x0043000003007988 */ /* 0x0001e80008000406 */
[----:B------:R-:W-:Y:S01]  /*6940*/  STS.U16 [R3+UR6+0x200], R151 ;  /* 0x0002009703007988 */ /* 0x000fe20008000406 */
        /* <DEDUP_REMOVED lines=15> */
[----:B------:R-:W-:Y:S04]  /*6a40*/  STS.U16 [R0+UR6+0x400], R168 ;  /* 0x000400a800007988 */ /* 0x000fe80008000406 */
        /* <DEDUP_REMOVED lines=17> */
[C---:B------:R-:W-:Y:S01]  /*6b60*/  IMAD.SHL.U32 R2, R252.reuse, 0x8, RZ ;  /* 0x00000008fc027824 */ /* 0x040fe200078e00ff */
[----:B------:R-:W-:-:S02]  /*6b70*/  LOP3.LUT R4, R252, 0x7, RZ, 0xc0, !PT ;  /* 0x00000007fc047812 */ /* 0x000fc400078ec0ff */
[----:B------:R-:W2:Y:S01]  /*6b80*/  LDL.64 R138, [R1+0x3b8] ;  /* 0x0003b800018a7983 */ /* 0x000ea20000100a00 */
        /* <DEDUP_REMOVED lines=15> */
[----:B-----5:R0:W-:Y:S04]  /*6c80*/  STS.U16 [R3+UR6+0x7700], R194 ;  /* 0x007700c203007988 */ /* 0x0201e80008000406 */
        /* <DEDUP_REMOVED lines=15> */
[----:B---3--:R-:W-:Y:S04]  /*6d80*/  STS.U16 [R0+UR6+0x7800], R196 ;  /* 0x007800c400007988 */ /* 0x008fe80008000406 */
[----:B------:R0:W-:Y:S04]  /*6d90*/  STS.U16 [R0+UR6+0x7900], R197 ;  /* 0x007900c500007988 */ /* 0x0001e80008000406 */
[----:B------:R-:W-:Y:S01]  /*6da0*/  STS.U16 [R3+UR6+0xa00], R184 ;  /* 0x000a00b803007988 */ /* 0x000fe20008000406 */
[----:B------:R-:W-:-:S03]  /*6db0*/  LOP3.LUT R2, R2, 0x30, RZ, 0xc0, !PT ;  /* 0x0000003002027812 */ /* 0x000fc600078ec0ff */
[----:B------:R-:W3:Y:S01]  /*6dc0*/  LDL.64 R132, [R1+0x398] ;  /* 0x0003980001847983 */ /* 0x000ee20000100a00 */
[C---:B0-----:R-:W-:Y:S02]  /*6dd0*/  LOP3.LUT R0, R153.reuse, 0x60, RZ, 0x3c, !PT ;  /* 0x0000006099007812 */ /* 0x041fe400078e3cff */
[----:B------:R-:W-:Y:S01]  /*6de0*/  LOP3.LUT R153, R153, 0x70, RZ, 0x3c, !PT ;  /* 0x0000007099997812 */ /* 0x000fe200078e3cff */
        /* <DEDUP_REMOVED lines=46> */
[----:B--2---:R-:W-:Y:S01]  /*70d0*/  STS.U16 [R153+UR6+0x7f00], R152 ;  /* 0x007f009899007988 */ /* 0x004fe20008000406 */
[----:B------:R-:W-:Y:S01]  /*70e0*/  BAR.SYNC.DEFER_BLOCKING 0x0 ;  /* 0x0000000000007b1d */ /* 0x000fe20000010000 */
[----:B------:R-:W-:-:S02]  /*70f0*/  LEA R2, R4, R2, 0x6 ;  /* 0x0000000204027211 */ /* 0x000fc400078e30ff */
[----:B------:R-:W-:-:S04]  /*7100*/  SHF.L.U32 R4, R252, 0x1, RZ ;  /* 0x00000001fc047819 */ /* 0x000fc800000006ff */
[----:B------:R-:W-:Y:S01]  /*7110*/  LOP3.LUT R2, R2, 0x10, R4, 0x78, !PT ;  /* 0x0000001002027812 */ /* 0x000fe200078e7804 */
[----:B------:R-:W2:Y:S01]  /*7120*/  LDL.64 R124, [R1+0x378] ;  /* 0x00037800017c7983 */ /* 0x000ea20000100a00 */
[C---:B------:R-:W-:Y:S02]  /*7130*/  LOP3.LUT R4, R252.reuse, 0x10, RZ, 0xc0, !PT ;  /* 0x00000010fc047812 */ /* 0x040fe400078ec0ff */
[----:B0-----:R-:W-:Y:S01]  /*7140*/  LOP3.LUT R164, R252, 0x1c, RZ, 0xc0, !PT ;  /* 0x0000001cfca47812 */ /* 0x001fe200078ec0ff */
[----:B------:R-:W4:Y:S02]  /*7150*/  LDL.64 R122, [R1+0x370] ;  /* 0x00037000017a7983 */ /* 0x000f240000100a00 */
[----:B------:R-:W-:Y:S02]  /*7160*/  IMAD R2, R4, 0x20, R2 ;  /* 0x0000002004027824 */ /* 0x000fe400078e0202 */
[----:B------:R-:W5:Y:S03]  /*7170*/  LDL.64 R128, [R1+0x388] ;  /* 0x0003880001807983 */ /* 0x000f660000100a00 */
[----:B------:R-:W-:Y:S01]  /*7180*/  LOP3.LUT R0, R2, 0x20, RZ, 0x3c, !PT ;  /* 0x0000002002007812 */ /* 0x000fe200078e3cff */
[----:B------:R-:W2:Y:S04]  /*7190*/  LDL.64 R130, [R1+0x390] ;  /* 0x0003900001827983 */ /* 0x000ea80000100a00 */
[----:B------:R-:W-:Y:S04]  /*71a0*/  LDSM.16.MT88.4 R16, [R2+UR6+0x8000] ;  /* 0x008000060210783b */ /* 0x000fe80008004200 */
[----:B------:R-:W0:Y:S04]  /*71b0*/  LDSM.16.M88.4 R36, [R8+UR6] ;  /* 0x000000060824783b */ /* 0x000e280008000200 */
[----:B------:R-:W1:Y:S04]  /*71c0*/  LDSM.16.MT88.4 R40, [R0+UR6+0x8000] ;  /* 0x008000060028783b */ /* 0x000e680008004200 */
[----:B------:R-:W1:Y:S04]  /*71d0*/  LDSM.16.M88.4 R28, [R8+UR6+0x4000] ;  /* 0x00400006081c783b */ /* 0x000e680008000200 */
[----:B------:R-:W1:Y:S04]  /*71e0*/  LDSM.16.MT88.4 R20, [R2+UR6+0x8400] ;  /* 0x008400060214783b */ /* 0x000e680008004200 */
[----:B------:R-:W1:Y:S04]  /*71f0*/  LDSM.16.MT88.4 R12, [R0+UR6+0x8400] ;  /* 0x00840006000c783b */ /* 0x000e680008004200 */
[----:B------:R-:W-:Y:S04]  /*7200*/  LDSM.16.MT88.4 R32, [R2+UR6+0x8800] ;  /* 0x008800060220783b */ /* 0x000fe80008004200 */
[----:B------:R-:W3:Y:S04]  /*7210*/  LDSM.16.M88.4 R44, [R210+UR6] ;  /* 0x00000006d22c783b */ /* 0x000ee80008000200 */
[----:B------:R-:W3:Y:S04]  /*7220*/  LDSM.16.MT88.4 R24, [R0+UR6+0x8800] ;  /* 0x008800060018783b */ /* 0x000ee80008004200 */
[----:B------:R-:W3:Y:S04]  /*7230*/  LDSM.16.M88.4 R4, [R210+UR6+0x4000] ;  /* 0x00400006d204783b */ /* 0x000ee80008000200 */
[----:B------:R-:W4:Y:S01]  /*7240*/  LDL.64 R134, [R1+0x3a8] ;  /* 0x0003a80001867983 */ /* 0x000f220000100a00 */
[-C--:B0-----:R-:W-:Y:S03]  /*7250*/  HMMA.16816.F32.BF16 R116, R16, R36.reuse, RZ ;  /* 0x000000241074723c */ /* 0x081fe600000418ff */
[----:B------:R-:W4:Y:S04]  /*7260*/  LDL.64 R120, [R1+0x368] ;  /* 0x0003680001787983 */ /* 0x000f280000100a00 */
[----:B------:R-:W4:Y:S01]  /*7270*/  LDL.64 R126, [R1+0x380] ;  /* 0x00038000017e7983 */ /* 0x000f220000100a00 */
[----:B-1----:R-:W-:Y:S03]  /*7280*/  HMMA.16816.F32.BF16 R112, R40, R36, RZ ;  /* 0x000000242870723c */ /* 0x002fe600000418ff */
[----:B------:R-:W4:Y:S03]  /*7290*/  LDL.64 R136, [R1+0x3b0] ;  /* 0x0003b00001887983 */ /* 0x000f260000100a00 */
[-C--:B------:R-:W-:Y:S01]  /*72a0*/  HMMA.16816.F32.BF16 R16, R16, R28.reuse, RZ ;  /* 0x0000001c1010723c */ /* 0x080fe200000418ff */
[----:B------:R-:W4:Y:S04]  /*72b0*/  LDL.64 R140, [R1+0x250] ;  /* 0x00025000018c7983 */ /* 0x000f280000100a00 */
[----:B------:R-:W4:Y:S01]  /*72c0*/  LDL.64 R152, [R1+0x230] ;  /* 0x0002300001987983 */ /* 0x000f220000100a00 */
[----:B------:R-:W-:Y:S03]  /*72d0*/  HMMA.16816.F32.BF16 R40, R40, R28, RZ ;  /* 0x0000001c2828723c */ /* 0x000fe600000418ff */
[----:B------:R-:W4:Y:S03]  /*72e0*/  LDL.64 R158, [R1+0x1f0] ;  /* 0x0001f000019e7983 */ /* 0x000f260000100a00 */
[-C--:B------:R-:W-:Y:S01]  /*72f0*/  HMMA.16816.F32.BF16 R116, R20, R38.reuse, R116 ;  /* 0x000000261474723c */ /* 0x080fe20000041874 */
[----:B------:R-:W4:Y:S04]  /*7300*/  LDL.64 R162, [R1+0x200] ;  /* 0x0002000001a27983 */ /* 0x000f280000100a00 */
[----:B------:R-:W4:Y:S01]  /*7310*/  LDL.64 R166, [R1+0x1b0] ;  /* 0x0001b00001a67983 */ /* 0x000f220000100a00 */
[----:B------:R-:W-:Y:S03]  /*7320*/  HMMA.16816.F32.BF16 R36, R12, R38, R112 ;  /* 0x000000260c24723c */ /* 0x000fe60000041870 */
[----:B------:R-:W-:Y:S03]  /*7330*/  LDSM.16.M88.4 R112, [R8+UR6+0x80] ;  /* 0x000080060870783b */ /* 0x000fe60008000200 */
[-C--:B------:R-:W-:Y:S01]  /*7340*/  HMMA.16816.F32.BF16 R20, R20, R30.reuse, R16 ;  /* 0x0000001e1414723c */ /* 0x080fe20000041810 */
[----:B------:R-:W0:Y:S04]  /*7350*/  LDSM.16.MT88.4 R16, [R2+UR6+0x8c00] ;  /* 0x008c00060210783b */ /* 0x000e280008004200 */
[----:B------:R-:W4:Y:S01]  /*7360*/  LDL.64 R160, [R1+0x1f8] ;  /* 0x0001f80001a07983 */ /* 0x000f220000100a00 */
[----:B------:R-:W-:Y:S03]  /*7370*/  HMMA.16816.F32.BF16 R28, R12, R30, R40 ;  /* 0x0000001e0c1c723c */ /* 0x000fe60000041828 */
[----:B------:R-:W1:Y:S03]  /*7380*/  LDSM.16.MT88.4 R12, [R0+UR6+0x8c00] ;  /* 0x008c0006000c783b */ /* 0x000e660008004200 */
[-C--:B---3--:R-:W-:Y:S01]  /*7390*/  HMMA.16816.F32.BF16 R116, R32, R44.reuse, R116 ;  /* 0x0000002c2074723c */ /* 0x088fe20000041874 */
[----:B------:R-:W-:Y:S05]  /*73a0*/  LDSM.16.MT88.4 R40, [R0+UR6+0x9000] ;  /* 0x009000060028783b */ /* 0x000fea0008004200 */
[----:B------:R-:W-:Y:S06]  /*73b0*/  HMMA.16816.F32.BF16 R36, R24, R44, R36 ;  /* 0x0000002c1824723c */ /* 0x000fec0000041824 */
[-C--:B------:R-:W-:Y:S01]  /*73c0*/  HMMA.16816.F32.BF16 R20, R32, R4.reuse, R20 ;  /* 0x000000042014723c */ /* 0x080fe20000041814 */
[----:B------:R-:W3:Y:S05]  /*73d0*/  LDSM.16.MT88.4 R32, [R2+UR6+0x9000] ;  /* 0x009000060220783b */ /* 0x000eea0008004200 */
[----:B------:R-:W-:Y:S01]  /*73e0*/  HMMA.16816.F32.BF16 R24, R24, R4, R28 ;  /* 0x000000041818723c */ /* 0x000fe2000004181c */
[----:B------:R-:W3:Y:S05]  /*73f0*/  LDSM.16.M88.4 R28, [R8+UR6+0x4080] ;  /* 0x00408006081c783b */ /* 0x000eea0008000200 */
[-C--:B0-----:R-:W-:Y:S06]  /*7400*/  HMMA.16816.F32.BF16 R116, R16, R46.reuse, R116 ;  /* 0x0000002e1074723c */ /* 0x081fec0000041874 */
[----:B-1----:R-:W-:Y:S01]  /*7410*/  HMMA.16816.F32.BF16 R44, R12, R46, R36 ;  /* 0x0000002e0c2c723c */ /* 0x002fe20000041824 */
[----:B------:R-:W-:Y:S05]  /*7420*/  LDSM.16.MT88.4 R36, [R0+UR6+0x9800] ;  /* 0x009800060024783b */ /* 0x000fea0008004200 */
[-C--:B------:R-:W-:Y:S01]  /*7430*/  HMMA.16816.F32.BF16 R16, R16, R6.reuse, R20 ;  /* 0x000000061010723c */ /* 0x080fe20000041814 */
[----:B------:R-:W0:Y:S05]  /*7440*/  LDSM.16.MT88.4 R20, [R2+UR6+0x9400] ;  /* 0x009400060214783b */ /* 0x000e2a0008004200 */
[----:B------:R-:W-:Y:S01]  /*7450*/  HMMA.16816.F32.BF16 R12, R12, R6, R24 ;  /* 0x000000060c0c723c */ /* 0x000fe20000041818 */
[----:B------:R-:W1:Y:S04]  /*7460*/  LDSM.16.MT88.4 R4, [R0+UR6+0x9400] ;  /* 0x009400060004783b */ /* 0x000e680008004200 */
[----:B------:R-:W-:Y:S01]  /*7470*/  LDSM.16.M88.4 R24, [R210+UR6+0x80] ;  /* 0x00008006d218783b */ /* 0x000fe20008000200 */
[-C--:B---3--:R-:W-:Y:S06]  /*7480*/  HMMA.16816.F32.BF16 R116, R32, R112.reuse, R116 ;  /* 0x000000702074723c */ /* 0x088fec0000041874 */
        /* <DEDUP_REMOVED lines=11> */
[----:B------:R-:W-:Y:S04]  /*7540*/  LDSM.16.MT88.4 R28, [R2+UR6+0xa000] ;  /* 0x00a00006021c783b */ /* 0x000fe80008004200 */
[----:B------:R-:W-:Y:S01]  /*7550*/  LDSM.16.MT88.4 R40, [R0+UR6+0xa000] ;  /* 0x00a000060028783b */ /* 0x000fe20008004200 */
[-C--:B---3--:R-:W-:Y:S06]  /*7560*/  HMMA.16816.F32.BF16 R116, R16, R24.reuse, R116 ;  /* 0x000000181074723c */ /* 0x088fec0000041874 */
[----:B------:R-:W-:Y:S06]  /*7570*/  HMMA.16816.F32.BF16 R112, R36, R24, R112 ;  /* 0x000000182470723c */ /* 0x000fec0000041870 */
[-C--:B------:R-:W-:Y:S01]  /*7580*/  HMMA.16816.F32.BF16 R16, R16, R12.reuse, R20 ;  /* 0x0000000c1010723c */ /* 0x080fe20000041814 */
[----:B------:R-:W1:Y:S05]  /*7590*/  LDSM.16.M88.4 R20, [R8+UR6+0x100] ;  /* 0x000100060814783b */ /* 0x000e6a0008000200 */
[----:B------:R-:W-:Y:S01]  /*75a0*/  HMMA.16816.F32.BF16 R36, R36, R12, R4 ;  /* 0x0000000c2424723c */ /* 0x000fe20000041804 */
[----:B------:R-:W3:Y:S05]  /*75b0*/  LDSM.16.M88.4 R4, [R8+UR6+0x4100] ;  /* 0x004100060804783b */ /* 0x000eea0008000200 */
[-C--:B0-----:R-:W-:Y:S06]  /*75c0*/  HMMA.16816.F32.BF16 R116, R32, R26.reuse, R116 ;  /* 0x0000001a2074723c */ /* 0x081fec0000041874 */
[----:B------:R-:W-:Y:S01]  /*75d0*/  HMMA.16816.F32.BF16 R24, R44, R26, R112 ;  /* 0x0000001a2c18723c */ /* 0x000fe20000041870 */
[----:B------:R-:W-:Y:S05]  /*75e0*/  LDSM.16.M88.4 R112, [R210+UR6+0x4100] ;  /* 0x00410006d270783b */ /* 0x000fea0008000200 */
[-C--:B------:R-:W-:Y:S01]  /*75f0*/  HMMA.16816.F32.BF16 R32, R32, R14.reuse, R16 ;  /* 0x0000000e2020723c */ /* 0x080fe20000041810 */
[----:B------:R-:W0:Y:S05]  /*7600*/  LDSM.16.MT88.4 R16, [R2+UR6+0xa400] ;  /* 0x00a400060210783b */ /* 0x000e2a0008004200 */
[----:B------:R-:W-:Y:S01]  /*7610*/  HMMA.16816.F32.BF16 R44, R44, R14, R36 ;  /* 0x0000000e2c2c723c */ /* 0x000fe20000041824 */
[----:B------:R-:W5:Y:S04]  /*7620*/  LDSM.16.MT88.4 R12, [R0+UR6+0xa400] ;  /* 0x00a40006000c783b */ /* 0x000f680008004200 */
[----:B------:R-:W-:Y:S01]  /*7630*/  LDSM.16.M88.4 R36, [R210+UR6+0x100] ;  /* 0x00010006d224783b */ /* 0x000fe20008000200 */
[-C--:B-1----:R-:W-:Y:S06]  /*7640*/  HMMA.16816.F32.BF16 R116, R28, R20.reuse, R116 ;  /* 0x000000141c74723c */ /* 0x082fec0000041874 */
[----:B------:R-:W-:Y:S06]  /*7650*/  HMMA.16816.F32.BF16 R24, R40, R20, R24 ;  /* 0x000000142818723c */ /* 0x000fec0000041818 */
[-C--:B---3--:R-:W-:Y:S01]  /*7660*/  HMMA.16816.F32.BF16 R28, R28, R4.reuse, R32 ;  /* 0x000000041c1c723c */ /* 0x088fe20000041820 */
[----:B------:R-:W1:Y:S05]  /*7670*/  LDSM.16.MT88.4 R32, [R2+UR6+0xa800] ;  /* 0x00a800060220783b */ /* 0x000e6a0008004200 */
[----:B------:R-:W-:Y:S01]  /*7680*/  HMMA.16816.F32.BF16 R40, R40, R4, R44 ;  /* 0x000000042828723c */ /* 0x000fe2000004182c */
[----:B------:R-:W3:Y:S05]  /*7690*/  LDSM.16.MT88.4 R44, [R0+UR6+0xa800] ;  /* 0x00a80006002c783b */ /* 0x000eea0008004200 */
[-C--:B0-----:R-:W-:Y:S06]  /*76a0*/  HMMA.16816.F32.BF16 R116, R16, R22.reuse, R116 ;  /* 0x000000161074723c */ /* 0x081fec0000041874 */
[----:B-----5:R-:W-:Y:S01]  /*76b0*/  HMMA.16816.F32.BF16 R24, R12, R22, R24 ;  /* 0x000000160c18723c */ /* 0x020fe20000041818 */
[----:B------:R-:W-:Y:S05]  /*76c0*/  LDSM.16.MT88.4 R20, [R2+UR6+0xb000] ;  /* 0x00b000060214783b */ /* 0x000fea0008004200 */
[-C--:B------:R-:W-:Y:S01]  /*76d0*/  HMMA.16816.F32.BF16 R28, R16, R6.reuse, R28 ;  /* 0x00000006101c723c */ /* 0x080fe2000004181c */
[----:B------:R-:W0:Y:S05]  /*76e0*/  LDSM.16.MT88.4 R16, [R2+UR6+0xac00] ;  /* 0x00ac00060210783b */ /* 0x000e2a0008004200 */
[----:B------:R-:W-:Y:S01]  /*76f0*/  HMMA.16816.F32.BF16 R40, R12, R6, R40 ;  /* 0x000000060c28723c */ /* 0x000fe20000041828 */
[----:B------:R-:W5:Y:S04]  /*7700*/  LDSM.16.MT88.4 R4, [R0+UR6+0xac00] ;  /* 0x00ac00060004783b */ /* 0x000f680008004200 */
[----:B------:R-:W2:Y:S01]  /*7710*/  LDSM.16.M88.4 R12, [R8+UR6+0x180] ;  /* 0x00018006080c783b */ /* 0x000ea20008000200 */
[-C--:B-1----:R-:W-:Y:S06]  /*7720*/  HMMA.16816.F32.BF16 R116, R32, R36.reuse, R116 ;  /* 0x000000242074723c */ /* 0x082fec0000041874 */
[----:B---3--:R-:W-:Y:S06]  /*7730*/  HMMA.16816.F32.BF16 R24, R44, R36, R24 ;  /* 0x000000242c18723c */ /* 0x008fec0000041818 */
[-C--:B------:R-:W-:Y:S01]  /*7740*/  HMMA.16816.F32.BF16 R28, R32, R112.reuse, R28 ;  /* 0x00000070201c723c */ /* 0x080fe2000004181c */
[----:B------:R-:W-:Y:S05]  /*7750*/  LDSM.16.M88.4 R32, [R8+UR6+0x4180] ;  /* 0x004180060820783b */ /* 0x000fea0008000200 */
[----:B------:R-:W-:Y:S01]  /*7760*/  HMMA.16816.F32.BF16 R40, R44, R112, R40 ;  /* 0x000000702c28723c */ /* 0x000fe20000041828 */
[----:B------:R-:W1:Y:S05]  /*7770*/  LDSM.16.MT88.4 R44, [R0+UR6+0xb000] ;  /* 0x00b00006002c783b */ /* 0x000e6a0008004200 */
[-C--:B0-----:R-:W-:Y:S06]  /*7780*/  HMMA.16816.F32.BF16 R116, R16, R38.reuse, R116 ;  /* 0x000000261074723c */ /* 0x081fec0000041874 */
[----:B-----5:R-:W-:Y:S06]  /*7790*/  HMMA.16816.F32.BF16 R24, R4, R38, R24 ;  /* 0x000000260418723c */ /* 0x020fec0000041818 */
[-C--:B------:R-:W-:Y:S01]  /*77a0*/  HMMA.16816.F32.BF16 R36, R16, R114.reuse, R28 ;  /* 0x000000721024723c */ /* 0x080fe2000004181c */
[----:B------:R-:W0:Y:S04]  /*77b0*/  LDSM.16.MT88.4 R28, [R2+UR6+0xb400] ;  /* 0x00b40006021c783b */ /* 0x000e280008004200 */
[----:B------:R-:W3:Y:S01]  /*77c0*/  LDSM.16.MT88.4 R16, [R0+UR6+0xb400] ;  /* 0x00b400060010783b */ /* 0x000ee20008004200 */
[----:B------:R-:W-:Y:S03]  /*77d0*/  HMMA.16816.F32.BF16 R40, R4, R114, R40 ;  /* 0x000000720428723c */ /* 0x000fe60000041828 */
[----:B------:R-:W-:Y:S03]  /*77e0*/  LDSM.16.M88.4 R112, [R210+UR6+0x180] ;  /* 0x00018006d270783b */ /* 0x000fe60008000200 */
[-C--:B--2---:R-:W-:Y:S01]  /*77f0*/  HMMA.16816.F32.BF16 R116, R20, R12.reuse, R116 ;  /* 0x0000000c1474723c */ /* 0x084fe20000041874 */
[----:B------:R-:W-:Y:S05]  /*7800*/  LDSM.16.MT88.4 R4, [R0+UR6+0xb800] ;  /* 0x00b800060004783b */ /* 0x000fea0008004200 */
[----:B-1----:R-:W-:Y:S06]  /*7810*/  HMMA.16816.F32.BF16 R24, R44, R12, R24 ;  /* 0x0000000c2c18723c */ /* 0x002fec0000041818 */
[-C--:B------:R-:W-:Y:S01]  /*7820*/  HMMA.16816.F32.BF16 R36, R20, R32.reuse, R36 ;  /* 0x000000201424723c */ /* 0x080fe20000041824 */
[----:B------:R-:W1:Y:S05]  /*7830*/  LDSM.16.MT88.4 R20, [R2+UR6+0xb800] ;  /* 0x00b800060214783b */ /* 0x000e6a0008004200 */
[----:B------:R-:W-:Y:S01]  /*7840*/  HMMA.16816.F32.BF16 R44, R44, R32, R40 ;  /* 0x000000202c2c723c */ /* 0x000fe20000041828 */
[----:B------:R-:W2:Y:S01]  /*7850*/  LDSM.16.M88.4 R40, [R210+UR6+0x4180] ;  /* 0x00418006d228783b */ /* 0x000ea20008000200 */
[----:B------:R-:W-:-:S03]  /*7860*/  LEA R164, R164, UR6, 0x2 ;  /* 0x00000006a4a47c11 */ /* 0x000fc6000f8e10ff */
[----:B------:R-:W5:Y:S01]  /*7870*/  LDL.64 R32, [R1+0x3a0] ;  /* 0x0003a00001207983 */ /* 0x000f620000100a00 */
[-C--:B0-----:R-:W-:Y:S06]  /*7880*/  HMMA.16816.F32.BF16 R116, R28, R14.reuse, R116 ;  /* 0x0000000e1c74723c */ /* 0x081fec0000041874 */
[----:B---3--:R-:W-:Y:S01]  /*7890*/  HMMA.16816.F32.BF16 R24, R16, R14, R24 ;  /* 0x0000000e1018723c */ /* 0x008fe20000041818 */
[----:B------:R-:W0:Y:S05]  /*78a0*/  LDSM.16.MT88.4 R12, [R2+UR6+0xbc00] ;  /* 0x00bc0006020c783b */ /* 0x000e2a0008004200 */
[-C--:B------:R-:W-:Y:S01]  /*78b0*/  HMMA.16816.F32.BF16 R36, R28, R34.reuse, R36 ;  /* 0x000000221c24723c */ /* 0x080fe20000041824 */
[----:B------:R-:W3:Y:S05]  /*78c0*/  LDSM.16.MT88.4 R28, [R0+UR6+0xbc00] ;  /* 0x00bc0006001c783b */ /* 0x000eea0008004200 */
[----:B------:R-:W-:Y:S01]  /*78d0*/  HMMA.16816.F32.BF16 R44, R16, R34, R44 ;  /* 0x00000022102c723c */ /* 0x000fe2000004182c */
[----:B------:R-:W4:Y:S05]  /*78e0*/  LDL.64 R34, [R1+0x360] ;  /* 0x0003600001227983 */ /* 0x000f2a0000100a00 */
[-C--:B-1----:R-:W-:Y:S06]  /*78f0*/  HMMA.16816.F32.BF16 R116, R20, R112.reuse, R116 ;  /* 0x000000701474723c */ /* 0x082fec0000041874 */
[----:B------:R-:W-:Y:S06]  /*7900*/  HMMA.16816.F32.BF16 R16, R4, R112, R24 ;  /* 0x000000700410723c */ /* 0x000fec0000041818 */
[-C--:B--2---:R-:W-:Y:S06]  /*7910*/  HMMA.16816.F32.BF16 R36, R20, R40.reuse, R36 ;  /* 0x000000281424723c */ /* 0x084fec0000041824 */
[----:B------:R-:W-:Y:S01]  /*7920*/  HMMA.16816.F32.BF16 R44, R4, R40, R44 ;  /* 0x00000028042c723c */ /* 0x000fe2000004182c */
[----:B------:R-:W2:Y:S05]  /*7930*/  LDL.64 R40, [R1+0x328] ;  /* 0x0003280001287983 */ /* 0x000eaa0000100a00 */
[-C--:B0-----:R-:W-:Y:S01]  /*7940*/  HMMA.16816.F32.BF16 R20, R12, R114.reuse, R116 ;  /* 0x000000720c14723c */ /* 0x081fe20000041874 */
[----:B------:R-:W2:Y:S05]  /*7950*/  LDL.64 R118, [R1+0x2f8] ;  /* 0x0002f80001767983 */ /* 0x000eaa0000100a00 */
[----:B---3--:R-:W-:Y:S06]  /*7960*/  HMMA.16816.F32.BF16 R16, R28, R114, R16 ;  /* 0x000000721c10723c */ /* 0x008fec0000041810 */
[-C--:B------:R-:W-:Y:S01]  /*7970*/  HMMA.16816.F32.BF16 R4, R12, R42.reuse, R36 ;  /* 0x0000002a0c04723c */ /* 0x080fe20000041824 */
[----:B------:R-:W3:Y:S04]  /*7980*/  LDL.64 R36, [R1+0x310] ;  /* 0x0003100001247983 */ /* 0x000ee80000100a00 */
[----:B------:R-:W3:Y:S01]  /*7990*/  LDL.64 R38, [R1+0x318] ;  /* 0x0003180001267983 */ /* 0x000ee20000100a00 */
[----:B------:R-:W-:Y:S03]  /*79a0*/  HMMA.16816.F32.BF16 R12, R28, R42, R44 ;  /* 0x0000002a1c0c723c */ /* 0x000fe6000004182c */
[----:B------:R-:W2:Y:S03]  /*79b0*/  LDL.64 R42, [R1+0x340] ;  /* 0x00034000012a7983 */ /* 0x000ea60000100a00 */
[----:B------:R-:W-:Y:S01]  /*79c0*/  FMUL R27, R20, UR9 ;  /* 0x00000009141b7c20 */ /* 0x000fe20008400000 */
[----:B------:R-:W-:Y:S01]  /*79d0*/  FMUL R2, R21, UR9 ;  /* 0x0000000915027c20 */ /* 0x000fe20008400000 */
[----:B------:R-:W-:Y:S01]  /*79e0*/  FMUL R25, R22, UR9 ;  /* 0x0000000916197c20 */ /* 0x000fe20008400000 */
[----:B------:R-:W-:-:S03]  /*79f0*/  FMUL R0, R23, UR9 ;  /* 0x0000000917007c20 */ /* 0x000fc60008400000 */
[----:B------:R-:W-:Y:S01]  /*7a00*/  FMUL R24, R16, UR9 ;  /* 0x0000000910187c20 */ /* 0x000fe20008400000 */
[----:B------:R-:W-:Y:S01]  /*7a10*/  FMUL R3, R17, UR9 ;  /* 0x0000000911037c20 */ /* 0x000fe20008400000 */
[----:B------:R-:W-:Y:S01]  /*7a20*/  FMNMX R27, R27, R2, !PT ;  /* 0x000000021b1b7209 */ /* 0x000fe20007800000 */
[----:B------:R-:W-:Y:S01]  /*7a30*/  FMUL R2, R18, UR9 ;  /* 0x0000000912027c20 */ /* 0x000fe20008400000 */
[----:B------:R-:W-:Y:S01]  /*7a40*/  FMNMX R25, R25, R0, !PT ;  /* 0x0000000019197209 */ /* 0x000fe20007800000 */
[----:B------:R-:W-:Y:S01]  /*7a50*/  FMUL R0, R19, UR9 ;  /* 0x0000000913007c20 */ /* 0x000fe20008400000 */
[----:B------:R-:W-:Y:S01]  /*7a60*/  FMNMX R24, R24, R3, !PT ;  /* 0x0000000318187209 */ /* 0x000fe20007800000 */
[----:B------:R-:W-:Y:S01]  /*7a70*/  FMUL R28, R4, UR9 ;  /* 0x00000009041c7c20 */ /* 0x000fe20008400000 */
[----:B------:R-:W-:Y:S01]  /*7a80*/  FMUL R26, R6, UR9 ;  /* 0x00000009061a7c20 */ /* 0x000fe20008400000 */
[----:B------:R-:W-:Y:S01]  /*7a90*/  LOP3.LUT R29, R252, 0x7f, RZ, 0xc0, !PT ;  /* 0x0000007ffc1d7812 */ /* 0x000fe200078ec0ff */
[----:B------:R-:W3:Y:S01]  /*7aa0*/  LDL.64 R44, [R1+0x2f0] ;  /* 0x0002f000012c7983 */ /* 0x000ee20000100a00 */
[----:B------:R-:W-:Y:S01]  /*7ab0*/  FMNMX R2, R2, R0, !PT ;  /* 0x0000000002027209 */ /* 0x000fe20007800000 */
[----:B------:R-:W-:Y:S01]  /*7ac0*/  FMUL R3, R12, UR9 ;  /* 0x000000090c037c20 */ /* 0x000fe20008400000 */
[----:B------:R-:W-:Y:S01]  /*7ad0*/  FMUL R0, R14, UR9 ;  /* 0x000000090e007c20 */ /* 0x000fe20008400000 */
[----:B------:R-:W-:Y:S01]  /*7ae0*/  FMNMX R27, R28, R27, !PT ;  /* 0x0000001b1c1b7209 */ /* 0x000fe20007800000 */
[----:B------:R-:W-:Y:S01]  /*7af0*/  FMUL R28, R7, UR9 ;  /* 0x00000009071c7c20 */ /* 0x000fe20008400000 */
[----:B------:R-:W-:-:S02]  /*7b00*/  FMNMX R25, R26, R25, !PT ;  /* 0x000000191a197209 */ /* 0x000fc40007800000 */
[----:B------:R-:W-:Y:S01]  /*7b10*/  FMNMX R3, R3, R24, !PT ;  /* 0x0000001803037209 */ /* 0x000fe20007800000 */
[----:B------:R-:W-:Y:S01]  /*7b20*/  FMUL R24, R5, UR9 ;  /* 0x0000000905187c20 */ /* 0x000fe20008400000 */
[----:B------:R-:W-:Y:S01]  /*7b30*/  FMNMX R0, R0, R2, !PT ;  /* 0x0000000200007209 */ /* 0x000fe20007800000 */
[----:B------:R-:W-:Y:S01]  /*7b40*/  FMUL R26, R13, UR9 ;  /* 0x000000090d1a7c20 */ /* 0x000fe20008400000 */
[----:B------:R-:W-:Y:S01]  /*7b50*/  FMUL R2, R15, UR9 ;  /* 0x000000090f027c20 */ /* 0x000fe20008400000 */
[----:B------:R-:W-:Y:S02]  /*7b60*/  FMNMX R25, R28, R25, !PT ;  /* 0x000000191c197209 */ /* 0x000fe40007800000 */
[----:B------:R-:W-:Y:S02]  /*7b70*/  FMNMX R24, R24, R27, !PT ;  /* 0x0000001b18187209 */ /* 0x000fe40007800000 */
[----:B------:R-:W-:Y:S02]  /*7b80*/  FMNMX R26, R26, R3, !PT ;  /* 0x000000031a1a7209 */ /* 0x000fe40007800000 */
[----:B------:R-:W-:Y:S01]  /*7b90*/  FMNMX R2, R2, R0, !PT ;  /* 0x0000000002027209 */ /* 0x000fe20007800000 */
[----:B------:R-:W0:Y:S04]  /*7ba0*/  SHFL.BFLY PT, R27, R25, 0x2, 0x1f ;  /* 0x0c401f00191b7f89 */ /* 0x000e2800000e0000 */
[----:B------:R-:W1:Y:S04]  /*7bb0*/  SHFL.BFLY PT, R0, R24, 0x2, 0x1f ;  /* 0x0c401f0018007f89 */ /* 0x000e6800000e0000 */
[----:B------:R-:W1:Y:S04]  /*7bc0*/  SHFL.BFLY PT, R28, R26, 0x2, 0x1f ;  /* 0x0c401f001a1c7f89 */ /* 0x000e6800000e0000 */
[----:B------:R-:W1:Y:S01]  /*7bd0*/  SHFL.BFLY PT, R3, R2, 0x2, 0x1f ;  /* 0x0c401f0002037f89 */ /* 0x000e6200000e0000 */
[----:B0-----:R-:W-:-:S02]  /*7be0*/  FMNMX R27, R25, R27, !PT ;  /* 0x0000001b191b7209 */ /* 0x001fc40007800000 */
[----:B-1----:R-:W-:Y:S02]  /*7bf0*/  FMNMX R0, R24, R0, !PT ;  /* 0x0000000018007209 */ /* 0x002fe40007800000 */
[----:B------:R-:W-:Y:S02]  /*7c00*/  FMNMX R26, R26, R28, !PT ;  /* 0x0000001c1a1a7209 */ /* 0x000fe40007800000 */
[----:B------:R-:W-:Y:S01]  /*7c10*/  FMNMX R25, R2, R3, !PT ;  /* 0x0000000302197209 */ /* 0x000fe20007800000 */
[----:B------:R-:W0:Y:S04]  /*7c20*/  SHFL.BFLY PT, R28, R0, 0x1, 0x1f ;  /* 0x0c201f00001c7f89 */ /* 0x000e2800000e0000 */
[----:B------:R-:W1:Y:S04]  /*7c30*/  SHFL.BFLY PT, R3, R27, 0x1, 0x1f ;  /* 0x0c201f001b037f89 */ /* 0x000e6800000e0000 */
[----:B------:R-:W1:Y:S04]  /*7c40*/  SHFL.BFLY PT, R2, R26, 0x1, 0x1f ;  /* 0x0c201f001a027f89 */ /* 0x000e6800000e0000 */
[----:B------:R-:W1:Y:S01]  /*7c50*/  SHFL.BFLY PT, R24, R25, 0x1, 0x1f ;  /* 0x0c201f0019187f89 */ /* 0x000e6200000e0000 */
[----:B------:R-:W-:-:S04]  /*7c60*/  SHF.R.U32.HI R29, RZ, 0x3, R29 ;  /* 0x00000003ff1d7819 */ /* 0x000fc8000001161d */
[----:B------:R-:W-:Y:S02]  /*7c70*/  LOP3.LUT R29, R29, 0xc, RZ, 0xc0, !PT ;  /* 0x0000000c1d1d7812 */ /* 0x000fe400078ec0ff */
[----:B0-----:R-:W-:Y:S02]  /*7c80*/  FMNMX R28, R0, R28, !PT ;  /* 0x0000001c001c7209 */ /* 0x001fe40007800000 */
[----:B------:R-:W-:Y:S01]  /*7c90*/  IADD3 R0, R164, R29, RZ ;  /* 0x0000001da4007210 */ /* 0x000fe20007ffe0ff */
[----:B------:R-:W-:Y:S01]  /*7ca0*/  BAR.SYNC.DEFER_BLOCKING 0x0 ;  /* 0x0000000000007b1d */ /* 0x000fe20000010000 */
[----:B-1----:R-:W-:Y:S02]  /*7cb0*/  FMNMX R3, R27, R3, !PT ;  /* 0x000000031b037209 */ /* 0x002fe40007800000 */
[----:B------:R-:W-:-:S03]  /*7cc0*/  FMNMX R2, R26, R2, !PT ;  /* 0x000000021a027209 */ /* 0x000fc60007800000 */
[----:B------:R-:W2:Y:S01]  /*7cd0*/  LDL.64 R26, [R1+0x358] ;  /* 0x00035800011a7983 */ /* 0x000ea20000100a00 */
[----:B------:R-:W-:-:S03]  /*7ce0*/  FMNMX R25, R25, R24, !PT ;  /* 0x0000001819197209 */ /* 0x000fc60007800000 */
[----:B------:R0:W-:Y:S04]  /*7cf0*/  @!P0 STS [R0], R28 ;  /* 0x0000001c00008388 */ /* 0x0001e80000000800 */
[----:B------:R-:W-:Y:S04]  /*7d00*/  @!P0 STS [R0+0x80], R3 ;  /* 0x0000800300008388 */ /* 0x000fe80000000800 */
[----:B------:R-:W-:Y:S04]  /*7d10*/  @!P0 STS [R0+0x100], R2 ;  /* 0x0001000200008388 */ /* 0x000fe80000000800 */
[----:B------:R-:W-:Y:S01]  /*7d20*/  @!P0 STS [R0+0x180], R25 ;  /* 0x0001801900008388 */ /* 0x000fe20000000800 */
[----:B------:R-:W-:Y:S01]  /*7d30*/  BAR.SYNC.DEFER_BLOCKING 0x0 ;  /* 0x0000000000007b1d */ /* 0x000fe20000010000 */
[----:B------:R-:W-:-:S05]  /*7d40*/  LEA R24, R208, UR6, 0x2 ;  /* 0x00000006d0187c11 */ /* 0x000fca000f8e10ff */
[----:B0-----:R-:W3:Y:S04]  /*7d50*/  LDL.64 R28, [R1+0x350] ;  /* 0x00035000011c7983 */ /* 0x001ee80000100a00 */
[----:B------:R-:W0:Y:S04]  /*7d60*/  LDS R2, [R24] ;  /* 0x0000000018027984 */ /* 0x000e280000000800 */
[----:B0-----:R-:W0:Y:S02]  /*7d70*/  SHFL.BFLY PT, R3, R2, 0x2, 0x1f ;  /* 0x0c401f0002037f89 */ /* 0x001e2400000e0000 */
[----:B0-----:R-:W-:-:S05]  /*7d80*/  FMNMX R3, R2, R3, !PT ;  /* 0x0000000302037209 */ /* 0x001fca0007800000 */
[----:B------:R-:W0:Y:S02]  /*7d90*/  SHFL.BFLY PT, R2, R3, 0x1, 0x1f ;  /* 0x0c201f0003027f89 */ /* 0x000e2400000e0000 */
[----:B0-----:R-:W-:-:S05]  /*7da0*/  FMNMX R2, R3, R2, !PT ;  /* 0x0000000203027209 */ /* 0x001fca0007800000 */
[----:B------:R-:W-:Y:S01]  /*7db0*/  @!P0 STS [R24], R2 ;  /* 0x0000000218008388 */ /* 0x000fe20000000800 */
[----:B------:R-:W-:Y:S06]  /*7dc0*/  BAR.SYNC.DEFER_BLOCKING 0x0 ;  /* 0x0000000000007b1d */ /* 0x000fec0000010000 */
[----:B------:R-:W0:Y:S04]  /*7dd0*/  LDS R2, [R164] ;  /* 0x00000000a4027984 */ /* 0x000e280000000800 */
[----:B------:R-:W-:Y:S04]  /*7de0*/  LDS R25, [R164+0x100] ;  /* 0x00010000a4197984 */ /* 0x000fe80000000800 */
[----:B------:R-:W1:Y:S01]  /*7df0*/  LDS R3, [R164+0x80] ;  /* 0x00008000a4037984 */ /* 0x000e620000000800 */
[----:B0-----:R-:W-:-:S05]  /*7e00*/  FMNMX R2, R2, R180, !PT ;  /* 0x000000b402027209 */ /* 0x001fca0007800000 */
[--C-:B------:R-:W-:Y:S02]  /*7e10*/  FFMA R203, R20, UR9, -R2.reuse ;  /* 0x0000000914cb7c23 */ /* 0x100fe40008000802 */
[----:B------:R-:W0:Y:S01]  /*7e20*/  LDS R20, [R164+0x180] ;  /* 0x00018000a4147984 */ /* 0x000e220000000800 */
[--C-:B------:R-:W-:Y:S01]  /*7e30*/  FFMA R4, R4, UR9, -R2.reuse ;  /* 0x0000000904047c23 */ /* 0x100fe20008000802 */
[----:B------:R-:W-:-:S03]  /*7e40*/  FFMA R5, R5, UR9, -R2 ;  /* 0x0000000905057c23 */ /* 0x000fc60008000802 */
[----:B------:R-:W-:Y:S01]  /*7e50*/  FMUL R4, R4, 1.4426950216293334961 ;  /* 0x3fb8aa3b04047820 */ /* 0x000fe20000400000 */
[----:B------:R-:W-:Y:S01]  /*7e60*/  FMUL R5, R5, 1.4426950216293334961 ;  /* 0x3fb8aa3b05057820 */ /* 0x000fe20000400000 */
[----:B-1----:R-:W-:Y:S02]  /*7e70*/  FMNMX R3, R3, R179, !PT ;  /* 0x000000b303037209 */ /* 0x002fe40007800000 */
[----:B------:R1:W-:Y:S01]  /*7e80*/  MUFU.EX2 R195, R4 ;  /* 0x0000000400c37308 */ /* 0x0003e20000000800 */
[----:B------:R-:W-:-:S07]  /*7e90*/  FFMA R21, R21, UR9, -R2 ;  /* 0x0000000915157c23 */ /* 0x000fce0008000802 */
[----:B------:R0:W-:Y:S01]  /*7ea0*/  MUFU.EX2 R193, R5 ;  /* 0x0000000500c17308 */ /* 0x0001e20000000800 */
[----:B-1----:R-:W-:Y:S01]  /*7eb0*/  FMNMX R4, R25, R177, !PT ;  /* 0x000000b119047209 */ /* 0x002fe20007800000 */
[--C-:B------:R-:W-:Y:S01]  /*7ec0*/  FFMA R22, R22, UR9, -R3.reuse ;  /* 0x0000000916167c23 */ /* 0x100fe20008000803 */
[----:B------:R-:W-:-:S03]  /*7ed0*/  FFMA R23, R23, UR9, -R3 ;  /* 0x0000000917177c23 */ /* 0x000fc60008000803 */
[--C-:B------:R-:W-:Y:S01]  /*7ee0*/  FFMA R16, R16, UR9, -R4.reuse ;  /* 0x0000000910107c23 */ /* 0x100fe20008000804 */
[--C-:B------:R-:W-:Y:S01]  /*7ef0*/  FFMA R17, R17, UR9, -R4.reuse ;  /* 0x0000000911117c23 */ /* 0x100fe20008000804 */
[----:B------:R-:W-:Y:S01]  /*7f00*/  FMUL R203, R203, 1.4426950216293334961 ;  /* 0x3fb8aa3bcbcb7820 */ /* 0x000fe20000400000 */
[----:B------:R-:W-:Y:S01]  /*7f10*/  FFMA R12, R12, UR9, -R4 ;  /* 0x000000090c0c7c23 */ /* 0x000fe20008000804 */
[----:B------:R-:W-:Y:S01]  /*7f20*/  FMUL R16, R16, 1.4426950216293334961 ;  /* 0x3fb8aa3b10107820 */ /* 0x000fe20000400000 */
[----:B------:R-:W-:Y:S01]  /*7f30*/  FMUL R17, R17, 1.4426950216293334961 ;  /* 0x3fb8aa3b11117820 */ /* 0x000fe20000400000 */
[----:B------:R-:W-:Y:S01]  /*7f40*/  FMUL R21, R21, 1.4426950216293334961 ;  /* 0x3fb8aa3b15157820 */ /* 0x000fe20000400000 */
[----:B------:R-:W-:Y:S01]  /*7f50*/  FMUL R22, R22, 1.4426950216293334961 ;  /* 0x3fb8aa3b16167820 */ /* 0x000fe20000400000 */
[----:B------:R-:W-:Y:S01]  /*7f60*/  FMUL R23, R23, 1.4426950216293334961 ;  /* 0x3fb8aa3b17177820 */ /* 0x000fe20000400000 */
[----:B0-----:R-:W-:Y:S01]  /*7f70*/  FMNMX R5, R20, R176, !PT ;  /* 0x000000b014057209 */ /* 0x001fe20007800000 */
[----:B------:R-:W-:-:S04]  /*7f80*/  FFMA R6, R6, UR9, -R3 ;  /* 0x0000000906067c23 */ /* 0x000fc80008000803 */
[--C-:B------:R-:W-:Y:S01]  /*7f90*/  FFMA R18, R18, UR9, -R5.reuse ;  /* 0x0000000912127c23 */ /* 0x100fe20008000805 */
[--C-:B------:R-:W-:Y:S01]  /*7fa0*/  FFMA R19, R19, UR9, -R5.reuse ;  /* 0x0000000913137c23 */ /* 0x100fe20008000805 */
[----:B------:R-:W-:Y:S02]  /*7fb0*/  FFMA R14, R14, UR9, -R5 ;  /* 0x000000090e0e7c23 */ /* 0x000fe40008000805 */
[----:B------:R-:W-:Y:S01]  /*7fc0*/  FMUL R18, R18, 1.4426950216293334961 ;  /* 0x3fb8aa3b12127820 */ /* 0x000fe20000400000 */
[----:B------:R-:W-:Y:S01]  /*7fd0*/  FMUL R19, R19, 1.4426950216293334961 ;  /* 0x3fb8aa3b13137820 */ /* 0x000fe20000400000 */
[----:B------:R-:W-:Y:S01]  /*7fe0*/  MUFU.EX2 R187, R16 ;  /* 0x0000001000bb7308 */ /* 0x000fe20000000800 */
[----:B------:R-:W-:Y:S01]  /*7ff0*/  FMUL R12, R12, 1.4426950216293334961 ;  /* 0x3fb8aa3b0c0c7820 */ /* 0x000fe20000400000 */
[----:B------:R-:W-:Y:S01]  /*8000*/  FFMA R13, R13, UR9, -R4 ;  /* 0x000000090d0d7c23 */ /* 0x000fe20008000804 */
[----:B------:R-:W-:Y:S01]  /*8010*/  FFMA R7, R7, UR9, -R3 ;  /* 0x0000000907077c23 */ /* 0x000fe20008000803 */
[----:B------:R-:W-:Y:S01]  /*8020*/  FMUL R6, R6, 1.4426950216293334961 ;  /* 0x3fb8aa3b06067820 */ /* 0x000fe20000400000 */
[----:B------:R-:W-:Y:S01]  /*8030*/  FMUL R14, R14, 1.4426950216293334961 ;  /* 0x3fb8aa3b0e0e7820 */ /* 0x000fe20000400000 */
[----:B------:R-:W-:-:S02]  /*8040*/  FFMA R15, R15, UR9, -R5 ;  /* 0x000000090f0f7c23 */ /* 0x000fc40008000805 */
[----:B------:R-:W0:Y:S01]  /*8050*/  MUFU.EX2 R185, R17 ;  /* 0x0000001100b97308 */ /* 0x000e220000000800 */
[----:B------:R-:W-:Y:S01]  /*8060*/  FMUL R13, R13, 1.4426950216293334961 ;  /* 0x3fb8aa3b0d0d7820 */ /* 0x000fe20000400000 */
[----:B------:R-:W-:Y:S01]  /*8070*/  FMUL R7, R7, 1.4426950216293334961 ;  /* 0x3fb8aa3b07077820 */ /* 0x000fe20000400000 */
[----:B------:R-:W-:-:S05]  /*8080*/  FMUL R15, R15, 1.4426950216293334961 ;  /* 0x3fb8aa3b0f0f7820 */ /* 0x000fca0000400000 */
[----:B------:R-:W-:Y:S08]  /*8090*/  MUFU.EX2 R203, R203 ;  /* 0x000000cb00cb7308 */ /* 0x000ff00000000800 */
[----:B------:R-:W1:Y:S08]  /*80a0*/  MUFU.EX2 R201, R21 ;  /* 0x0000001500c97308 */ /* 0x000e700000000800 */
[----:B------:R-:W-:Y:S08]  /*80b0*/  MUFU.EX2 R199, R22 ;  /* 0x0000001600c77308 */ /* 0x000ff00000000800 */
[----:B------:R-:W5:Y:S08]  /*80c0*/  MUFU.EX2 R197, R23 ;  /* 0x0000001700c57308 */ /* 0x000f700000000800 */
[----:B------:R-:W-:Y:S08]  /*80d0*/  MUFU.EX2 R183, R18 ;  /* 0x0000001200b77308 */ /* 0x000ff00000000800 */
[----:B------:R-:W4:Y:S08]  /*80e0*/  MUFU.EX2 R181, R19 ;  /* 0x0000001300b57308 */ /* 0x000f300000000800 */
[----:B------:R-:W2:Y:S08]  /*80f0*/  MUFU.EX2 R175, R12 ;  /* 0x0000000c00af7308 */ /* 0x000eb00000000800 */
[----:B------:R-:W2:Y:S08]  /*8100*/  MUFU.EX2 R191, R6 ;  /* 0x0000000600bf7308 */ /* 0x000eb00000000800 */
[----:B------:R-:W3:Y:S08]  /*8110*/  MUFU.EX2 R171, R14 ;  /* 0x0000000e00ab7308 */ /* 0x000ef00000000800 */
[----:B------:R0:W3:Y:S08]  /*8120*/  MUFU.EX2 R173, R13 ;  /* 0x0000000d00ad7308 */ /* 0x0000f00000000800 */
[----:B------:R-:W3:Y:S08]  /*8130*/  MUFU.EX2 R189, R7 ;  /* 0x0000000700bd7308 */ /* 0x000ef00000000800 */
[----:B------:R-:W3:Y:S01]  /*8140*/  MUFU.EX2 R169, R15 ;  /* 0x0000000f00a97308 */ /* 0x000ee20000000800 */
[----:B0-----:R-:W-:Y:S01]  /*8150*/  FADD R13, R187, R185 ;  /* 0x000000b9bb0d7221 */ /* 0x001fe20000000000 */
[----:B-1----:R-:W-:Y:S01]  /*8160*/  FADD R16, R203, R201 ;  /* 0x000000c9cb107221 */ /* 0x002fe20000000000 */
[----:B-----5:R-:W-:Y:S01]  /*8170*/  FADD R14, R199, R197 ;  /* 0x000000c5c70e7221 */ /* 0x020fe20000000000 */
[----:B----4-:R-:W-:Y:S01]  /*8180*/  FADD R12, R183, R181 ;  /* 0x000000b5b70c7221 */ /* 0x010fe20000000000 */
[----:B--2---:R-:W-:Y:S01]  /*8190*/  FADD R13, R175, R13 ;  /* 0x0000000daf0d7221 */ /* 0x004fe20000000000 */
[----:B------:R-:W-:Y:S01]  /*81a0*/  FADD R16, R195, R16 ;  /* 0x00000010c3107221 */ /* 0x000fe20000000000 */
[----:B------:R-:W-:Y:S01]  /*81b0*/  FADD R14, R191, R14 ;  /* 0x0000000ebf0e7221 */ /* 0x000fe20000000000 */
[----:B---3--:R-:W-:Y:S01]  /*81c0*/  FADD R12, R171, R12 ;  /* 0x0000000cab0c7221 */ /* 0x008fe20000000000 */
[----:B------:R-:W-:Y:S01]  /*81d0*/  FADD R13, R173, R13 ;  /* 0x0000000dad0d7221 */ /* 0x000fe20000000000 */
[----:B------:R-:W-:Y:S01]  /*81e0*/  FADD R16, R193, R16 ;  /* 0x00000010c1107221 */ /* 0x000fe20000000000 */
[----:B------:R-:W-:Y:S01]  /*81f0*/  FADD R14, R189, R14 ;  /* 0x0000000ebd0e7221 */ /* 0x000fe20000000000 */
[----:B------:R-:W-:Y:S01]  /*8200*/  IMAD.WIDE R20, R11, 0x2, R132 ;  /* 0x000000020b147825 */ /* 0x000fe200078e0284 */
[----:B------:R-:W2:Y:S03]  /*8210*/  LDL.64 R22, [R1+0x348] ;  /* 0x0003480001167983 */ /* 0x000ea60000100a00 */
[----:B------:R-:W-:Y:S01]  /*8220*/  FADD R12, R169, R12 ;  /* 0x0000000ca90c7221 */ /* 0x000fe20000000000 */
[----:B------:R-:W0:Y:S04]  /*8230*/  SHFL.BFLY PT, R6, R13, 0x2, 0x1f ;  /* 0x0c401f000d067f89 */ /* 0x000e2800000e0000 */
[----:B------:R-:W1:Y:S04]  /*8240*/  SHFL.BFLY PT, R17, R16, 0x2, 0x1f ;  /* 0x0c401f0010117f89 */ /* 0x000e6800000e0000 */
[----:B------:R-:W3:Y:S04]  /*8250*/  SHFL.BFLY PT, R15, R14, 0x2, 0x1f ;  /* 0x0c401f000e0f7f89 */ /* 0x000ee800000e0000 */
[----:B------:R-:W4:Y:S01]  /*8260*/  SHFL.BFLY PT, R7, R12, 0x2, 0x1f ;  /* 0x0c401f000c077f89 */ /* 0x000f2200000e0000 */
[----:B0-----:R-:W-:Y:S01]  /*8270*/  FADD R6, R13, R6 ;  /* 0x000000060d067221 */ /* 0x001fe20000000000 */
[----:B-1----:R-:W-:Y:S01]  /*8280*/  FADD R17, R16, R17 ;  /* 0x0000001110117221 */ /* 0x002fe20000000000 */
[----:B---3--:R-:W-:Y:S01]  /*8290*/  FADD R15, R14, R15 ;  /* 0x0000000f0e0f7221 */ /* 0x008fe20000000000 */
[----:B----4-:R-:W-:-:S03]  /*82a0*/  FADD R13, R12, R7 ;  /* 0x000000070c0d7221 */ /* 0x010fc60000000000 */
[----:B------:R-:W0:Y:S04]  /*82b0*/  SHFL.BFLY PT, R16, R17, 0x1, 0x1f ;  /* 0x0c201f0011107f89 */ /* 0x000e2800000e0000 */
[----:B------:R-:W1:Y:S04]  /*82c0*/  SHFL.BFLY PT, R14, R15, 0x1, 0x1f ;  /* 0x0c201f000f0e7f89 */ /* 0x000e6800000e0000 */
[----:B------:R-:W3:Y:S04]  /*82d0*/  SHFL.BFLY PT, R12, R6, 0x1, 0x1f ;  /* 0x0c201f00060c7f89 */ /* 0x000ee800000e0000 */
[----:B------:R-:W4:Y:S01]  /*82e0*/  SHFL.BFLY PT, R7, R13, 0x1, 0x1f ;  /* 0x0c201f000d077f89 */ /* 0x000f2200000e0000 */
[----:B0-----:R-:W-:Y:S01]  /*82f0*/  FADD R16, R17, R16 ;  /* 0x0000001011107221 */ /* 0x001fe20000000000 */
[----:B------:R-:W-:Y:S01]  /*8300*/  BAR.SYNC.DEFER_BLOCKING 0x0 ;  /* 0x0000000000007b1d */ /* 0x000fe20000010000 */
[----:B-1----:R-:W-:Y:S01]  /*8310*/  FADD R14, R15, R14 ;  /* 0x0000000e0f0e7221 */ /* 0x002fe20000000000 */
[----:B---3--:R-:W-:Y:S01]  /*8320*/  FADD R12, R6, R12 ;  /* 0x0000000c060c7221 */ /* 0x008fe20000000000 */
[----:B----4-:R-:W-:-:S03]  /*8330*/  FADD R7, R13, R7 ;  /* 0x000000070d077221 */ /* 0x010fc60000000000 */
[----:B------:R-:W-:Y:S04]  /*8340*/  @!P0 STS [R0], R16 ;  /* 0x0000001000008388 */ /* 0x000fe80000000800 */
[----:B------:R-:W-:Y:S04]  /*8350*/  @!P0 STS [R0+0x80], R14 ;  /* 0x0000800e00008388 */ /* 0x000fe80000000800 */
[----:B------:R-:W-:Y:S04]  /*8360*/  @!P0 STS [R0+0x100], R12 ;  /* 0x0001000c00008388 */ /* 0x000fe80000000800 */
[----:B------:R-:W-:Y:S01]  /*8370*/  @!P0 STS [R0+0x180], R7 ;  /* 0x0001800700008388 */ /* 0x000fe20000000800 */
[----:B------:R-:W-:Y:S06]  /*8380*/  BAR.SYNC.DEFER_BLOCKING 0x0 ;  /* 0x0000000000007b1d */ /* 0x000fec0000010000 */
[----:B------:R-:W0:Y:S04]  /*8390*/  LDS R0, [R24] ;  /* 0x0000000018007984 */ /* 0x000e280000000800 */
[----:B0-----:R-:W0:Y:S02]  /*83a0*/  SHFL.BFLY PT, R6, R0, 0x2, 0x1f ;  /* 0x0c401f0000067f89 */ /* 0x001e2400000e0000 */
[----:B0-----:R-:W-:-:S05]  /*83b0*/  FADD R6, R0, R6 ;  /* 0x0000000600067221 */ /* 0x001fca0000000000 */
[----:B------:R-:W0:Y:S02]  /*83c0*/  SHFL.BFLY PT, R0, R6, 0x1, 0x1f ;  /* 0x0c201f0006007f89 */ /* 0x000e2400000e0000 */
[----:B0-----:R-:W-:-:S05]  /*83d0*/  FADD R0, R6, R0 ;  /* 0x0000000006007221 */ /* 0x001fca0000000000 */
[----:B------:R0:W-:Y:S01]  /*83e0*/  @!P0 STS [R24], R0 ;  /* 0x0000000018008388 */ /* 0x0001e20000000800 */
[C---:B------:R-:W-:Y:S01]  /*83f0*/  IMAD.WIDE R6, R11.reuse, 0x2, R138 ;  /* 0x000000020b067825 */ /* 0x040fe200078e028a */
[----:B------:R-:W-:Y:S03]  /*8400*/  BAR.SYNC.DEFER_BLOCKING 0x0 ;  /* 0x0000000000007b1d */ /* 0x000fe60000010000 */
[----:B------:R-:W-:-:S03]  /*8410*/  IMAD.WIDE R12, R11, 0x2, R32 ;  /* 0x000000020b0c7825 */ /* 0x000fc600078e0220 */
[----:B------:R-:W3:Y:S04]  /*8420*/  LDL.64 R32, [R1+0x338] ;  /* 0x0003380001207983 */ /* 0x000ee80000100a00 */
[----:B0-----:R-:W4:Y:S01]  /*8430*/  LDL.64 R24, [R1+0x330] ;  /* 0x0003300001187983 */ /* 0x001f220000100a00 */
[----:B------:R-:W-:-:S03]  /*8440*/  IMAD.WIDE R16, R11, 0x2, R128 ;  /* 0x000000020b107825 */ /* 0x000fc600078e0280 */
[----:B------:R-:W5:Y:S04]  /*8450*/  LDL.64 R138, [R1+0x248] ;  /* 0x00024800018a7983 */ /* 0x000f680000100a00 */
[----:B------:R0:W5:Y:S04]  /*8460*/  LDG.E.U16 R31, desc[UR10][R12.64] ;  /* 0x0000000a0c1f7981 */ /* 0x000168000c1e1500 */
[----:B------:R-:W5:Y:S01]  /*8470*/  LDG.E.U16 R6, desc[UR10][R6.64] ;  /* 0x0000000a06067981 */ /* 0x000f62000c1e1500 */
[----:B------:R-:W-:-:S03]  /*8480*/  IMAD.WIDE R18, R11, 0x2, R130 ;  /* 0x000000020b127825 */ /* 0x000fc600078e0282 */
[----:B------:R-:W5:Y:S01]  /*8490*/  LDG.E.U16 R114, desc[UR10][R16.64] ;  /* 0x0000000a10727981 */ /* 0x000f62000c1e1500 */
[----:B0-----:R-:W-:-:S03]  /*84a0*/  IMAD.WIDE R12, R11, 0x2, R124 ;  /* 0x000000020b0c7825 */ /* 0x001fc600078e027c */
[----:B------:R-:W5:Y:S04]  /*84b0*/  LDL.64 R124, [R1+0x2a8] ;  /* 0x0002a800017c7983 */ /* 0x000f680000100a00 */
[----:B------:R0:W5:Y:S04]  /*84c0*/  LDG.E.U16 R7, desc[UR10][R20.64] ;  /* 0x0000000a14077981 */ /* 0x000168000c1e1500 */
[----:B------:R1:W5:Y:S01]  /*84d0*/  LDG.E.U16 R0, desc[UR10][R12.64] ;  /* 0x0000000a0c007981 */ /* 0x000362000c1e1500 */
[----:B0-----:R-:W-:-:S03]  /*84e0*/  IMAD.WIDE R20, R11, 0x2, R122 ;  /* 0x000000020b147825 */ /* 0x001fc600078e027a */
[----:B------:R-:W5:Y:S01]  /*84f0*/  LDL.64 R122, [R1+0x320] ;  /* 0x00032000017a7983 */ /* 0x000f620000100a00 */
[----:B-1----:R-:W-:-:S03]  /*8500*/  IMAD.WIDE R12, R11, 0x2, R26 ;  /* 0x000000020b0c7825 */ /* 0x002fc600078e021a */
[----:B------:R-:W5:Y:S01]  /*8510*/  LDL.64 R26, [R1+0x300] ;  /* 0x00030000011a7983 */ /* 0x000f620000100a00 */
[----:B------:R-:W-:-:S03]  /*8520*/  IMAD.WIDE R16, R11, 0x2, R34 ;  /* 0x000000020b107825 */ /* 0x000fc600078e0222 */
[----:B------:R-:W5:Y:S01]  /*8530*/  LDL.64 R34, [R1+0x308] ;  /* 0x0003080001227983 */ /* 0x000f620000100a00 */
[----:B------:R-:W-:-:S03]  /*8540*/  IMAD.WIDE R14, R11, 0x2, R134 ;  /* 0x000000020b0e7825 */ /* 0x000fc600078e0286 */
[----:B------:R0:W5:Y:S04]  /*8550*/  LDG.E.U16 R134, desc[UR10][R20.64] ;  /* 0x0000000a14867981 */ /* 0x000168000c1e1500 */
[----:B------:R1:W5:Y:S04]  /*8560*/  LDG.E.U16 R135, desc[UR10][R18.64] ;  /* 0x0000000a12877981 */ /* 0x000368000c1e1500 */
[----:B------:R1:W5:Y:S01]  /*8570*/  LDG.E.U16 R115, desc[UR10][R14.64] ;  /* 0x0000000a0e737981 */ /* 0x000362000c1e1500 */
[----:B0-----:R-:W-:-:S03]  /*8580*/  IMAD.WIDE R20, R11, 0x2, R42 ;  /* 0x000000020b147825 */ /* 0x001fc600078e022a */
[----:B------:R-:W5:Y:S01]  /*8590*/  LDL.64 R42, [R1+0x2e8] ;  /* 0x0002e800012a7983 */ /* 0x000f620000100a00 */
[----:B-1----:R-:W-:-:S03]  /*85a0*/  IMAD.WIDE R18, R11, 0x2, R120 ;  /* 0x000000020b127825 */ /* 0x002fc600078e0278 */
[----:B------:R-:W5:Y:S01]  /*85b0*/  LDL.64 R120, [R1+0x2d0] ;  /* 0x0002d00001787983 */ /* 0x000f620000100a00 */
[----:B------:R-:W-:-:S03]  /*85c0*/  IMAD.WIDE R14, R11, 0x2, R126 ;  /* 0x000000020b0e7825 */ /* 0x000fc600078e027e */
[----:B------:R-:W5:Y:S04]  /*85d0*/  LDG.E.U16 R113, desc[UR10][R18.64] ;  /* 0x0000000a12717981 */ /* 0x000f68000c1e1500 */
[----:B------:R0:W5:Y:S01]  /*85e0*/  LDG.E.U16 R30, desc[UR10][R14.64] ;  /* 0x0000000a0e1e7981 */ /* 0x000162000c1e1500 */
[----:B--2---:R-:W-:-:S03]  /*85f0*/  IMAD.WIDE R22, R11, 0x2, R22 ;  /* 0x000000020b167825 */ /* 0x004fc600078e0216 */
[----:B------:R-:W2:Y:S04]  /*8600*/  LDL.64 R126, [R1+0x2b0] ;  /* 0x0002b000017e7983 */ /* 0x000ea80000100a00 */
[----:B------:R-:W2:Y:S01]  /*8610*/  LDG.E.U16 R112, desc[UR10][R22.64] ;  /* 0x0000000a16707981 */ /* 0x000ea2000c1e1500 */
[----:B0-----:R-:W-:-:S03]  /*8620*/  IMAD.WIDE R14, R11, 0x2, R28 ;  /* 0x000000020b0e7825 */ /* 0x001fc600078e021c */
[----:B------:R-:W2:Y:S04]  /*8630*/  LDG.E.U16 R29, desc[UR10][R16.64] ;  /* 0x0000000a101d7981 */ /* 0x000ea8000c1e1500 */
[----:B------:R0:W2:Y:S04]  /*8640*/  LDG.E.U16 R133, desc[UR10][R14.64] ;  /* 0x0000000a0e857981 */ /* 0x0000a8000c1e1500 */
[----:B------:R1:W2:Y:S01]  /*8650*/  LDG.E.U16 R28, desc[UR10][R20.64] ;  /* 0x0000000a141c7981 */ /* 0x0002a2000c1e1500 */
[----:B------:R-:W-:-:S03]  /*8660*/  IMAD.WIDE R116, R11, 0x2, R136 ;  /* 0x000000020b747825 */ /* 0x000fc600078e0288 */
[----:B------:R-:W2:Y:S01]  /*8670*/  LDL.64 R136, [R1+0x228] ;  /* 0x0002280001887983 */ /* 0x000ea20000100a00 */
[----:B0-----:R-:W-:-:S03]  /*8680*/  IMAD.WIDE R14, R11, 0x2, R40 ;  /* 0x000000020b0e7825 */ /* 0x001fc600078e0228 */
[----:B------:R-:W2:Y:S01]  /*8690*/  LDL.64 R40, [R1+0x2c8] ;  /* 0x0002c80001287983 */ /* 0x000ea20000100a00 */
[----:B-1----:R-:W-:-:S03]  /*86a0*/  IMAD.WIDE R20, R11, 0x2, R38 ;  /* 0x000000020b147825 */ /* 0x002fc600078e0226 */
[----:B------:R-:W2:Y:S04]  /*86b0*/  LDG.E.U16 R47, desc[UR10][R14.64] ;  /* 0x0000000a0e2f7981 */ /* 0x000ea8000c1e1500 */
[----:B------:R-:W2:Y:S04]  /*86c0*/  LDL.64 R38, [R1+0x2c0] ;  /* 0x0002c00001267983 */ /* 0x000ea80000100a00 */
[----:B------:R-:W2:Y:S04]  /*86d0*/  LDG.E.U16 R150, desc[UR10][R20.64] ;  /* 0x0000000a14967981 */ /* 0x000ea8000c1e1500 */
[----:B------:R-:W2:Y:S04]  /*86e0*/  LDG.E.U16 R116, desc[UR10][R116.64] ;  /* 0x0000000a74747981 */ /* 0x000ea8000c1e1500 */
[----:B------:R-:W2:Y:S01]  /*86f0*/  LDG.E.U16 R12, desc[UR10][R12.64] ;  /* 0x0000000a0c0c7981 */ /* 0x000ea2000c1e1500 */
[----:B---3--:R-:W-:-:S03]  /*8700*/  IMAD.WIDE R18, R11, 0x2, R32 ;  /* 0x000000020b127825 */ /* 0x008fc600078e0220 */
[----:B------:R-:W3:Y:S01]  /*8710*/  LDL.64 R32, [R1+0x2e0] ;  /* 0x0002e00001207983 */ /* 0x000ee20000100a00 */
[----:B----4-:R-:W-:-:S03]  /*8720*/  IMAD.WIDE R16, R11, 0x2, R24 ;  /* 0x000000020b107825 */ /* 0x010fc600078e0218 */
[----:B------:R-:W4:Y:S04]  /*8730*/  LDL.64 R24, [R1+0x2d8] ;  /* 0x0002d80001187983 */ /* 0x000f280000100a00 */
[----:B------:R0:W4:Y:S04]  /*8740*/  LDG.E.U16 R151, desc[UR10][R18.64] ;  /* 0x0000000a12977981 */ /* 0x000128000c1e1500 */
[----:B------:R1:W4:Y:S01]  /*8750*/  LDG.E.U16 R132, desc[UR10][R16.64] ;  /* 0x0000000a10847981 */ /* 0x000322000c1e1500 */
[----:B0-----:R-:W-:-:S03]  /*8760*/  IMAD.WIDE R18, R11, 0x2, R36 ;  /* 0x000000020b127825 */ /* 0x001fc600078e0224 */
[----:B------:R-:W4:Y:S04]  /*8770*/  LDL.64 R36, [R1+0x2b8] ;  /* 0x0002b80001247983 */ /* 0x000f280000100a00 */
[----:B------:R-:W4:Y:S01]  /*8780*/  LDG.E.U16 R131, desc[UR10][R18.64] ;  /* 0x0000000a12837981 */ /* 0x000f22000c1e1500 */
[----:B-----5:R-:W-:-:S03]  /*8790*/  IMAD.WIDE R22, R11, 0x2, R122 ;  /* 0x000000020b167825 */ /* 0x020fc600078e027a */
[----:B------:R-:W5:Y:S01]  /*87a0*/  LDL.64 R122, [R1+0x298] ;  /* 0x00029800017a7983 */ /* 0x000f620000100a00 */
[----:B------:R-:W-:-:S03]  /*87b0*/  IMAD.WIDE R14, R11, 0x2, R26 ;  /* 0x000000020b0e7825 */ /* 0x000fc600078e021a */
[----:B------:R0:W5:Y:S01]  /*87c0*/  LDG.E.U16 R27, desc[UR10][R22.64] ;  /* 0x0000000a161b7981 */ /* 0x000162000c1e1500 */
[----:B-1----:R-:W-:-:S03]  /*87d0*/  IMAD.WIDE R16, R11, 0x2, R34 ;  /* 0x000000020b107825 */ /* 0x002fc600078e0222 */
[----:B------:R-:W5:Y:S04]  /*87e0*/  LDL.64 R34, [R1+0x2a0] ;  /* 0x0002a00001227983 */ /* 0x000f680000100a00 */
[----:B------:R-:W5:Y:S01]  /*87f0*/  LDG.E.U16 R46, desc[UR10][R16.64] ;  /* 0x0000000a102e7981 */ /* 0x000f62000c1e1500 */
[----:B0-----:R-:W-:-:S03]  /*8800*/  IMAD.WIDE R22, R11, 0x2, R118 ;  /* 0x000000020b167825 */ /* 0x001fc600078e0276 */
[----:B------:R-:W5:Y:S04]  /*8810*/  LDL.64 R118, [R1+0x290] ;  /* 0x0002900001767983 */ /* 0x000f680000100a00 */
[----:B------:R0:W5:Y:S01]  /*8820*/  LDG.E.U16 R149, desc[UR10][R22.64] ;  /* 0x0000000a16957981 */ /* 0x000162000c1e1500 */
[----:B------:R-:W-:-:S03]  /*8830*/  IMAD.WIDE R18, R11, 0x2, R42 ;  /* 0x000000020b127825 */ /* 0x000fc600078e022a */
[----:B------:R-:W5:Y:S01]  /*8840*/  LDL.64 R42, [R1+0x288] ;  /* 0x00028800012a7983 */ /* 0x000f620000100a00 */
[----:B------:R-:W-:-:S03]  /*8850*/  IMAD.WIDE R20, R11, 0x2, R44 ;  /* 0x000000020b147825 */ /* 0x000fc600078e022c */
[----:B------:R-:W5:Y:S01]  /*8860*/  LDG.E.U16 R26, desc[UR10][R14.64] ;  /* 0x0000000a0e1a7981 */ /* 0x000f62000c1e1500 */
[----:B0-----:R-:W-:-:S03]  /*8870*/  IMAD.WIDE R22, R11, 0x2, R120 ;  /* 0x000000020b167825 */ /* 0x001fc600078e0278 */
[----:B------:R-:W5:Y:S04]  /*8880*/  LDL.64 R120, [R1+0x278] ;  /* 0x0002780001787983 */ /* 0x000f680000100a00 */
[----:B------:R-:W5:Y:S04]  /*8890*/  LDG.E.U16 R130, desc[UR10][R20.64] ;  /* 0x0000000a14827981 */ /* 0x000f68000c1e1500 */
[----:B------:R-:W5:Y:S04]  /*88a0*/  LDG.E.U16 R45, desc[UR10][R18.64] ;  /* 0x0000000a122d7981 */ /* 0x000f68000c1e1500 */
[----:B------:R0:W5:Y:S02]  /*88b0*/  LDG.E.U16 R129, desc[UR10][R22.64] ;  /* 0x0000000a16817981 */ /* 0x000164000c1e1500 */
[----:B0-----:R-:W-:-:S02]  /*88c0*/  IMAD.WIDE R22, R11, 0x2, R124 ;  /* 0x000000020b167825 */ /* 0x001fc400078e027c */
[----:B------:R-:W5:Y:S02]  /*88d0*/  LDL.64 R124, [R1+0x240] ;  /* 0x00024000017c7983 */ /* 0x000f640000100a00 */
[C---:B--2---:R-:W-:Y:S02]  /*88e0*/  IMAD.WIDE R20, R11.reuse, 0x2, R40 ;  /* 0x000000020b147825 */ /* 0x044fe400078e0228 */
[----:B------:R-:W2:Y:S04]  /*88f0*/  LDL.64 R40, [R1+0x270] ;  /* 0x0002700001287983 */ /* 0x000ea80000100a00 */
[----:B------:R-:W2:Y:S01]  /*8900*/  LDG.E.U16 R44, desc[UR10][R20.64] ;  /* 0x0000000a142c7981 */ /* 0x000ea2000c1e1500 */
[----:B------:R-:W-:-:S03]  /*8910*/  IMAD.WIDE R18, R11, 0x2, R38 ;  /* 0x000000020b127825 */ /* 0x000fc600078e0226 */
[----:B------:R-:W2:Y:S01]  /*8920*/  LDL.64 R38, [R1+0x268] ;  /* 0x0002680001267983 */ /* 0x000ea20000100a00 */
[----:B---3--:R-:W-:-:S03]  /*8930*/  IMAD.WIDE R16, R11, 0x2, R32 ;  /* 0x000000020b107825 */ /* 0x008fc600078e0220 */
[----:B------:R-:W3:Y:S01]  /*8940*/  LDL.64 R32, [R1+0x280] ;  /* 0x0002800001207983 */ /* 0x000ee20000100a00 */
[----:B----4-:R-:W-:-:S03]  /*8950*/  IMAD.WIDE R14, R11, 0x2, R24 ;  /* 0x000000020b0e7825 */ /* 0x010fc600078e0218 */
[----:B------:R0:W4:Y:S04]  /*8960*/  LDG.E.U16 R25, desc[UR10][R16.64] ;  /* 0x0000000a10197981 */ /* 0x000128000c1e1500 */
[----:B------:R1:W4:Y:S04]  /*8970*/  LDG.E.U16 R148, desc[UR10][R14.64] ;  /* 0x0000000a0e947981 */ /* 0x000328000c1e1500 */
[----:B------:R-:W4:Y:S01]  /*8980*/  LDG.E.U16 R24, desc[UR10][R18.64] ;  /* 0x0000000a12187981 */ /* 0x000f22000c1e1500 */
[----:B0-----:R-:W-:-:S03]  /*8990*/  IMAD.WIDE R16, R11, 0x2, R36 ;  /* 0x000000020b107825 */ /* 0x001fc600078e0224 */
[----:B------:R-:W4:Y:S01]  /*89a0*/  LDL.64 R36, [R1+0x260] ;  /* 0x0002600001247983 */ /* 0x000f220000100a00 */
[----:B-1----:R-:W-:-:S03]  /*89b0*/  IMAD.WIDE R14, R11, 0x2, R126 ;  /* 0x000000020b0e7825 */ /* 0x002fc600078e027e */
[----:B------:R0:W4:Y:S04]  /*89c0*/  LDG.E.U16 R147, desc[UR10][R16.64] ;  /* 0x0000000a10937981 */ /* 0x000128000c1e1500 */
[----:B------:R1:W4:Y:S01]  /*89d0*/  LDG.E.U16 R128, desc[UR10][R14.64] ;  /* 0x0000000a0e807981 */ /* 0x000322000c1e1500 */
[----:B-----5:R-:W-:-:S03]  /*89e0*/  IMAD.WIDE R20, R11, 0x2, R34 ;  /* 0x000000020b147825 */ /* 0x020fc600078e0222 */
[----:B------:R-:W5:Y:S01]  /*89f0*/  LDL.64 R34, [R1+0x258] ;  /* 0x0002580001227983 */ /* 0x000f620000100a00 */
[----:B0-----:R-:W-:-:S03]  /*8a00*/  IMAD.WIDE R16, R11, 0x2, R118 ;  /* 0x000000020b107825 */ /* 0x001fc600078e0276 */
[----:B------:R-:W5:Y:S01]  /*8a10*/  LDL.64 R118, [R1+0x238] ;  /* 0x0002380001767983 */ /* 0x000f620000100a00 */
[----:B------:R-:W-:-:S03]  /*8a20*/  IMAD.WIDE R18, R11, 0x2, R122 ;  /* 0x000000020b127825 */ /* 0x000fc600078e027a */
[----:B------:R-:W5:Y:S01]  /*8a30*/  LDG.E.U16 R127, desc[UR10][R16.64] ;  /* 0x0000000a107f7981 */ /* 0x000f62000c1e1500 */
[----:B-1----:R-:W-:-:S03]  /*8a40*/  IMAD.WIDE R14, R11, 0x2, R42 ;  /* 0x000000020b0e7825 */ /* 0x002fc600078e022a */
[----:B------:R-:W5:Y:S04]  /*8a50*/  LDG.E.U16 R43, desc[UR10][R22.64] ;  /* 0x0000000a162b7981 */ /* 0x000f68000c1e1500 */
[----:B------:R-:W5:Y:S04]  /*8a60*/  LDG.E.U16 R42, desc[UR10][R14.64] ;  /* 0x0000000a0e2a7981 */ /* 0x000f68000c1e1500 */
[----:B------:R-:W5:Y:S04]  /*8a70*/  LDG.E.U16 R146, desc[UR10][R18.64] ;  /* 0x0000000a12927981 */ /* 0x000f68000c1e1500 */
[----:B------:R0:W5:Y:S04]  /*8a80*/  LDG.E.U16 R23, desc[UR10][R20.64] ;  /* 0x0000000a14177981 */ /* 0x000168000c1e1500 */
[----:B------:R-:W5:Y:S01]  /*8a90*/  LDL.64 R122, [R1+0x220] ;  /* 0x00022000017a7983 */ /* 0x000f620000100a00 */
[----:B0-----:R-:W-:-:S03]  /*8aa0*/  IMAD.WIDE R20, R11, 0x2, R120 ;  /* 0x000000020b147825 */ /* 0x001fc600078e0278 */
[----:B------:R-:W5:Y:S04]  /*8ab0*/  LDL.64 R120, [R1+0x218] ;  /* 0x0002180001787983 */ /* 0x000f680000100a00 */
[----:B------:R-:W5:Y:S01]  /*8ac0*/  LDG.E.U16 R145, desc[UR10][R20.64] ;  /* 0x0000000a14917981 */ /* 0x000f62000c1e1500 */
[----:B--2---:R-:W-:-:S05]  /*8ad0*/  IMAD.WIDE R18, R11, 0x2, R40 ;  /* 0x000000020b127825 */ /* 0x004fca00078e0228 */
[----:B------:R0:W2:Y:S01]  /*8ae0*/  LDG.E.U16 R126, desc[UR10][R18.64] ;  /* 0x0000000a127e7981 */ /* 0x0000a2000c1e1500 */
[----:B------:R-:W-:-:S03]  /*8af0*/  IMAD.WIDE R16, R11, 0x2, R38 ;  /* 0x000000020b107825 */ /* 0x000fc600078e0226 */
[----:B------:R-:W2:Y:S04]  /*8b00*/  LDL.64 R38, [R1+0x210] ;  /* 0x0002100001267983 */ /* 0x000ea80000100a00 */
[----:B------:R1:W2:Y:S01]  /*8b10*/  LDG.E.U16 R41, desc[UR10][R16.64] ;  /* 0x0000000a10297981 */ /* 0x0002a2000c1e1500 */
[----:B0-----:R-:W-:-:S03]  /*8b20*/  IMAD.WIDE R18, R11, 0x2, R138 ;  /* 0x000000020b127825 */ /* 0x001fc600078e028a */
[----:B------:R-:W2:Y:S04]  /*8b30*/  LDL.64 R138, [R1+0x1e0] ;  /* 0x0001e000018a7983 */ /* 0x000ea80000100a00 */
[----:B------:R-:W2:Y:S01]  /*8b40*/  LDG.E.U16 R40, desc[UR10][R18.64] ;  /* 0x0000000a12287981 */ /* 0x000ea2000c1e1500 */
[----:B-1----:R-:W-:-:S05]  /*8b50*/  IMAD.WIDE R16, R11, 0x2, R124 ;  /* 0x000000020b107825 */ /* 0x002fca00078e027c */
[----:B------:R-:W2:Y:S01]  /*8b60*/  LDG.E.U16 R20, desc[UR10][R16.64] ;  /* 0x0000000a10147981 */ /* 0x000ea2000c1e1500 */
[----:B---3--:R-:W-:-:S05]  /*8b70*/  IMAD.WIDE R32, R11, 0x2, R32 ;  /* 0x000000020b207825 */ /* 0x008fca00078e0220 */
[----:B------:R0:W3:Y:S01]  /*8b80*/  LDG.E.U16 R22, desc[UR10][R32.64] ;  /* 0x0000000a20167981 */ /* 0x0000e2000c1e1500 */
[----:B----4-:R-:W-:-:S03]  /*8b90*/  IMAD.WIDE R14, R11, 0x2, R36 ;  /* 0x000000020b0e7825 */ /* 0x010fc600078e0224 */
[----:B------:R-:W4:Y:S04]  /*8ba0*/  LDL.64 R36, [R1+0x208] ;  /* 0x0002080001247983 */ /* 0x000f280000100a00 */
[----:B------:R5:W3:Y:S01]  /*8bb0*/  LDG.E.U16 R21, desc[UR10][R14.64] ;  /* 0x0000000a0e157981 */ /* 0x000ae2000c1e1500 */
[----:B0-----:R-:W-:-:S03]  /*8bc0*/  IMAD.WIDE R32, R11, 0x2, R140 ;  /* 0x000000020b207825 */ /* 0x001fc600078e028c */
[----:B------:R-:W3:Y:S04]  /*8bd0*/  LDL.64 R140, [R1+0x1e8] ;  /* 0x0001e800018c7983 */ /* 0x000ee80000100a00 */
[----:B------:R-:W3:Y:S01]  /*8be0*/  LDG.E.U16 R125, desc[UR10][R32.64] ;  /* 0x0000000a207d7981 */ /* 0x000ee2000c1e1500 */
[----:B-----5:R-:W-:-:S03]  /*8bf0*/  IMAD.WIDE R14, R11, 0x2, R118 ;  /* 0x000000020b0e7825 */ /* 0x020fc600078e0276 */
[----:B------:R-:W5:Y:S01]  /*8c00*/  LDL.64 R118, [R1+0x1d8] ;  /* 0x0001d80001767983 */ /* 0x000f620000100a00 */
[----:B------:R-:W-:-:S03]  /*8c10*/  IMAD.WIDE R34, R11, 0x2, R34 ;  /* 0x000000020b227825 */ /* 0x000fc600078e0222 */
[----:B------:R-:W5:Y:S04]  /*8c20*/  LDG.E.U16 R143, desc[UR10][R14.64] ;  /* 0x0000000a0e8f7981 */ /* 0x000f68000c1e1500 */
[----:B------:R0:W5:Y:S02]  /*8c30*/  LDG.E.U16 R144, desc[UR10][R34.64] ;  /* 0x0000000a22907981 */ /* 0x000164000c1e1500 */
[C---:B0-----:R-:W-:Y:S02]  /*8c40*/  IMAD.WIDE R34, R11.reuse, 0x2, R152 ;  /* 0x000000020b227825 */ /* 0x041fe400078e0298 */
[----:B------:R-:W5:Y:S02]  /*8c50*/  LDL.64 R152, [R1+0x1c8] ;  /* 0x0001c80001987983 */ /* 0x000f640000100a00 */
[----:B------:R-:W-:-:S02]  /*8c60*/  IMAD.WIDE R16, R11, 0x2, R120 ;  /* 0x000000020b107825 */ /* 0x000fc400078e0278 */
[----:B------:R0:W5:Y:S04]  /*8c70*/  LDG.E.U16 R124, desc[UR10][R34.64] ;  /* 0x0000000a227c7981 */ /* 0x000168000c1e1500 */
[----:B------:R-:W5:Y:S01]  /*8c80*/  LDL.64 R120, [R1+0x1c0] ;  /* 0x0001c00001787983 */ /* 0x000f620000100a00 */
[----:B------:R-:W-:-:S03]  /*8c90*/  IMAD.WIDE R32, R11, 0x2, R136 ;  /* 0x000000020b207825 */ /* 0x000fc600078e0288 */
[----:B------:R1:W5:Y:S01]  /*8ca0*/  LDG.E.U16 R142, desc[UR10][R16.64] ;  /* 0x0000000a108e7981 */ /* 0x000362000c1e1500 */
[----:B------:R-:W-:-:S03]  /*8cb0*/  IMAD.WIDE R18, R11, 0x2, R122 ;  /* 0x000000020b127825 */ /* 0x000fc600078e027a */
[----:B------:R-:W5:Y:S01]  /*8cc0*/  LDL.64 R136, [R1+0x1b8] ;  /* 0x0001b80001887983 */ /* 0x000f620000100a00 */
[----:B0-----:R-:W-:-:S03]  /*8cd0*/  IMAD.WIDE R34, R11, 0x2, R162 ;  /* 0x000000020b227825 */ /* 0x001fc600078e02a2 */
[----:B------:R-:W5:Y:S01]  /*8ce0*/  LDL.64 R162, [R1+0x1a8] ;  /* 0x0001a80001a27983 */ /* 0x000f620000100a00 */
[----:B-1----:R-:W-:-:S03]  /*8cf0*/  IMAD.WIDE R16, R11, 0x2, R158 ;  /* 0x000000020b107825 */ /* 0x002fc600078e029e */
[----:B------:R-:W5:Y:S01]  /*8d00*/  LDL.64 R158, [R1+0x188] ;  /* 0x00018800019e7983 */ /* 0x000f620000100a00 */
[----:B--2---:R-:W-:-:S03]  /*8d10*/  IMAD.WIDE R14, R11, 0x2, R38 ;  /* 0x000000020b0e7825 */ /* 0x004fc600078e0226 */
[----:B------:R0:W2:Y:S04]  /*8d20*/  LDG.E.U16 R122, desc[UR10][R16.64] ;  /* 0x0000000a107a7981 */ /* 0x0000a8000c1e1500 */
[----:B------:R-:W2:Y:S04]  /*8d30*/  LDG.E.U16 R123, desc[UR10][R14.64] ;  /* 0x0000000a0e7b7981 */ /* 0x000ea8000c1e1500 */
[----:B------:R1:W2:Y:S01]  /*8d40*/  LDG.E.U16 R39, desc[UR10][R32.64] ;  /* 0x0000000a20277981 */ /* 0x0002a2000c1e1500 */
[----:B0-----:R-:W-:-:S03]  /*8d50*/  IMAD.WIDE R16, R11, 0x2, R138 ;  /* 0x000000020b107825 */ /* 0x001fc600078e028a */
[----:B------:R-:W2:Y:S04]  /*8d60*/  LDL.64 R138, [R1+0x198] ;  /* 0x00019800018a7983 */ /* 0x000ea80000100a00 */
[----:B------:R-:W2:Y:S01]  /*8d70*/  LDG.E.U16 R19, desc[UR10][R18.64] ;  /* 0x0000000a12137981 */ /* 0x000ea2000c1e1500 */
[----:B-1----:R-:W-:-:S03]  /*8d80*/  IMAD.WIDE R32, R11, 0x2, R160 ;  /* 0x000000020b207825 */ /* 0x002fc600078e02a0 */
[----:B------:R-:W2:Y:S04]  /*8d90*/  LDL.64 R160, [R1+0x1a0] ;  /* 0x0001a00001a07983 */ /* 0x000ea80000100a00 */
[----:B------:R-:W2:Y:S04]  /*8da0*/  LDG.E.U16 R17, desc[UR10][R16.64] ;  /* 0x0000000a10117981 */ /* 0x000ea8000c1e1500 */
[----:B------:R0:W2:Y:S02]  /*8db0*/  LDG.E.U16 R18, desc[UR10][R34.64] ;  /* 0x0000000a22127981 */ /* 0x0000a4000c1e1500 */
[----:B0-----:R-:W-:-:S02]  /*8dc0*/  IMAD.WIDE R34, R11, 0x2, R216 ;  /* 0x000000020b227825 */ /* 0x001fc400078e02d8 */
[----:B------:R-:W2:Y:S02]  /*8dd0*/  LDL.64 R216, [R1+0x148] ;  /* 0x0001480001d87983 */ /* 0x000ea40000100a00 */
[----:B----4-:R-:W-:-:S05]  /*8de0*/  IMAD.WIDE R36, R11, 0x2, R36 ;  /* 0x000000020b247825 */ /* 0x010fca00078e0224 */
[----:B------:R-:W4:Y:S01]  /*8df0*/  LDG.E.U16 R38, desc[UR10][R36.64] ;  /* 0x0000000a24267981 */ /* 0x000f22000c1e1500 */
[----:B---3--:R-:W-:-:S03]  /*8e00*/  IMAD.WIDE R14, R11, 0x2, R140 ;  /* 0x000000020b0e7825 */ /* 0x008fc600078e028c */
[----:B------:R-:W3:Y:S04]  /*8e10*/  LDG.E.U16 R141, desc[UR10][R32.64] ;  /* 0x0000000a208d7981 */ /* 0x000ee8000c1e1500 */
[----:B------:R-:W4:Y:S01]  /*8e20*/  LDG.E.U16 R37, desc[UR10][R14.64] ;  /* 0x0000000a0e257981 */ /* 0x000f22000c1e1500 */
[----:B-----5:R-:W-:-:S05]  /*8e30*/  IMAD.WIDE R118, R11, 0x2, R118 ;  /* 0x000000020b767825 */ /* 0x020fca00078e0276 */
[----:B------:R0:W5:Y:S02]  /*8e40*/  LDG.E.U16 R140, desc[UR10][R118.64] ;  /* 0x0000000a768c7981 */ /* 0x000164000c1e1500 */
[C---:B0-----:R-:W-:Y:S02]  /*8e50*/  IMAD.WIDE R118, R11.reuse, 0x2, R166 ;  /* 0x000000020b767825 */ /* 0x041fe400078e02a6 */
[----:B------:R-:W3:Y:S02]  /*8e60*/  LDL.64 R166, [R1+0x168] ;  /* 0x0001680001a67983 */ /* 0x000ee40000100a00 */
[C---:B------:R-:W-:Y:S02]  /*8e70*/  IMAD.WIDE R32, R11.reuse, 0x2, R152 ;  /* 0x000000020b207825 */ /* 0x040fe400078e0298 */
[----:B------:R-:W4:Y:S04]  /*8e80*/  LDL.64 R152, [R1+0x180] ;  /* 0x0001800001987983 */ /* 0x000f280000100a00 */
[----:B------:R-:W5:Y:S01]  /*8e90*/  LDG.E.U16 R36, desc[UR10][R32.64] ;  /* 0x0000000a20247981 */ /* 0x000f62000c1e1500 */
[----:B------:R-:W-:-:S03]  /*8ea0*/  IMAD.WIDE R14, R11, 0x2, R120 ;  /* 0x000000020b0e7825 */ /* 0x000fc600078e0278 */
[----:B------:R0:W5:Y:S04]  /*8eb0*/  LDG.E.U16 R120, desc[UR10][R118.64] ;  /* 0x0000000a76787981 */ /* 0x000168000c1e1500 */
[----:B------:R1:W5:Y:S01]  /*8ec0*/  LDG.E.U16 R121, desc[UR10][R34.64] ;  /* 0x0000000a22797981 */ /* 0x000362000c1e1500 */
[----:B------:R-:W-:-:S03]  /*8ed0*/  IMAD.WIDE R136, R11, 0x2, R136 ;  /* 0x000000020b887825 */ /* 0x000fc600078e0288 */
[----:B------:R-:W5:Y:S01]  /*8ee0*/  LDG.E.U16 R16, desc[UR10][R14.64] ;  /* 0x0000000a0e107981 */ /* 0x000f62000c1e1500 */
[----:B0-----:R-:W-:-:S03]  /*8ef0*/  IMAD.WIDE R118, R11, 0x2, R214 ;  /* 0x000000020b767825 */ /* 0x001fc600078e02d6 */
[----:B------:R-:W5:Y:S01]  /*8f00*/  LDL.64 R214, [R1+0x150] ;  /* 0x0001500001d67983 */ /* 0x000f620000100a00 */
[----:B-1----:R-:W-:-:S03]  /*8f10*/  IMAD.WIDE R34, R11, 0x2, R162 ;  /* 0x000000020b227825 */ /* 0x002fc600078e02a2 */
[----:B------:R-:W5:Y:S01]  /*8f20*/  LDL.64 R162, [R1+0x160] ;  /* 0x0001600001a27983 */ /* 0x000f620000100a00 */
[----:B------:R-:W-:-:S03]  /*8f30*/  IMAD.WIDE R158, R11, 0x2, R158 ;  /* 0x000000020b9e7825 */ /* 0x000fc600078e029e */
[----:B------:R-:W5:Y:S04]  /*8f40*/  LDG.E.U16 R35, desc[UR10][R34.64] ;  /* 0x0000000a22237981 */ /* 0x000f68000c1e1500 */
[----:B------:R-:W5:Y:S01]  /*8f50*/  LDG.E.U16 R119, desc[UR10][R118.64] ;  /* 0x0000000a76777981 */ /* 0x000f62000c1e1500 */
[----:B--2---:R-:W-:-:S03]  /*8f60*/  IMAD.WIDE R32, R11, 0x2, R138 ;  /* 0x000000020b207825 */ /* 0x004fc600078e028a */
[----:B------:R-:W2:Y:S04]  /*8f70*/  LDG.E.U16 R34, desc[UR10][R158.64] ;  /* 0x0000000a9e227981 */ /* 0x000ea8000c1e1500 */
[----:B------:R0:W2:Y:S04]  /*8f80*/  LDG.E.U16 R139, desc[UR10][R136.64] ;  /* 0x0000000a888b7981 */ /* 0x0000a8000c1e1500 */
[----:B------:R1:W2:Y:S01]  /*8f90*/  LDG.E.U16 R138, desc[UR10][R32.64] ;  /* 0x0000000a208a7981 */ /* 0x0002a2000c1e1500 */
[----:B0-----:R-:W-:-:S03]  /*8fa0*/  IMAD.WIDE R136, R11, 0x2, R220 ;  /* 0x000000020b887825 */ /* 0x001fc600078e02dc */
[----:B------:R-:W2:Y:S01]  /*8fb0*/  LDL.64 R220, [R1+0x138] ;  /* 0x0001380001dc7983 */ /* 0x000ea20000100a00 */
[----:B-1----:R-:W-:-:S03]  /*8fc0*/  IMAD.WIDE R32, R11, 0x2, R218 ;  /* 0x000000020b207825 */ /* 0x002fc600078e02da */
[----:B------:R-:W2:Y:S01]  /*8fd0*/  LDL.64 R218, [R1+0x130] ;  /* 0x0001300001da7983 */ /* 0x000ea20000100a00 */
[----:B------:R-:W-:-:S03]  /*8fe0*/  IMAD.WIDE R14, R11, 0x2, R160 ;  /* 0x000000020b0e7825 */ /* 0x000fc600078e02a0 */
[----:B------:R-:W2:Y:S04]  /*8ff0*/  LDL.64 R160, [R1+0x158] ;  /* 0x0001580001a07983 */ /* 0x000ea80000100a00 */
[----:B------:R3:W2:Y:S04]  /*9000*/  LDG.E.U16 R118, desc[UR10][R32.64] ;  /* 0x0000000a20767981 */ /* 0x0006a8000c1e1500 */
[----:B------:R-:W2:Y:S04]  /*9010*/  LDG.E.U16 R15, desc[UR10][R14.64] ;  /* 0x0000000a0e0f7981 */ /* 0x000ea8000c1e1500 */
[----:B------:R-:W2:Y:S01]  /*9020*/  LDG.E.U16 R137, desc[UR10][R136.64] ;  /* 0x0000000a88897981 */ /* 0x000ea2000c1e1500 */
[----:B---3--:R-:W-:-:S03]  /*9030*/  IMAD.WIDE R32, R11, 0x2, R166 ;  /* 0x000000020b207825 */ /* 0x008fc600078e02a6 */
[----:B------:R-:W3:Y:S01]  /*9040*/  LDL.64 R166, [R1+0x128] ;  /* 0x0001280001a67983 */ /* 0x000ee20000100a00 */
[----:B----4-:R-:W-:-:S03]  /*9050*/  IMAD.WIDE R152, R11, 0x2, R152 ;  /* 0x000000020b987825 */ /* 0x010fc600078e0298 */
[----:B------:R-:W4:Y:S04]  /*9060*/  LDG.E.U16 R33, desc[UR10][R32.64] ;  /* 0x0000000a20217981 */ /* 0x000f28000c1e1500 */
[----:B------:R0:W4:Y:S02]  /*9070*/  LDG.E.U16 R14, desc[UR10][R152.64] ;  /* 0x0000000a980e7981 */ /* 0x000124000c1e1500 */
[C---:B0-----:R-:W-:Y:S02]  /*9080*/  IMAD.WIDE R152, R11.reuse, 0x2, R216 ;  /* 0x000000020b987825 */ /* 0x041fe400078e02d8 */
[----:B------:R-:W4:Y:S04]  /*9090*/  LDL.64 R216, [R1+0x108] ;  /* 0x0001080001d87983 */ /* 0x000f280000100a00 */
[----:B------:R0:W4:Y:S01]  /*90a0*/  LDG.E.U16 R32, desc[UR10][R152.64] ;  /* 0x0000000a98207981 */ /* 0x000122000c1e1500 */
[----:B-----5:R-:W-:-:S03]  /*90b0*/  IMAD.WIDE R158, R11, 0x2, R214 ;  /* 0x000000020b9e7825 */ /* 0x020fc600078e02d6 */
[----:B------:R-:W5:Y:S01]  /*90c0*/  LDL.64 R214, [R1+0x118] ;  /* 0x0001180001d67983 */ /* 0x000f620000100a00 */
[----:B0-----:R-:W-:-:S03]  /*90d0*/  IMAD.WIDE R152, R11, 0x2, R224 ;  /* 0x000000020b987825 */ /* 0x001fc600078e02e0 */
[----:B------:R-:W5:Y:S04]  /*90e0*/  LDL.64 R224, [R1+0xf0] ;  /* 0x0000f00001e07983 */ /* 0x000f680000100a00 */
[----:B------:R2:W5:Y:S01]  /*90f0*/  LDG.E.U16 R117, desc[UR10][R158.64] ;  /* 0x0000000a9e757981 */ /* 0x000562000c1e1500 */
[----:B------:R-:W-:-:S03]  /*9100*/  IMAD.WIDE R162, R11, 0x2, R162 ;  /* 0x000000020ba27825 */ /* 0x000fc600078e02a2 */
[----:B------:R-:W5:Y:S04]  /*9110*/  LDG.E.U16 R152, desc[UR10][R152.64] ;  /* 0x0000000a98987981 */ /* 0x000f68000c1e1500 */
[----:B------:R-:W5:Y:S01]  /*9120*/  LDG.E.U16 R13, desc[UR10][R162.64] ;  /* 0x0000000aa20d7981 */ /* 0x000f62000c1e1500 */
[----:B--2---:R-:W-:-:S03]  /*9130*/  IMAD.WIDE R158, R11, 0x2, R220 ;  /* 0x000000020b9e7825 */ /* 0x004fc600078e02dc */
[----:B------:R-:W2:Y:S04]  /*9140*/  LDL.64 R220, [R1+0xd8] ;  /* 0x0000d80001dc7983 */ /* 0x000ea80000100a00 */
[----:B------:R-:W2:Y:S01]  /*9150*/  LDG.E.U16 R153, desc[UR10][R158.64] ;  /* 0x0000000a9e997981 */ /* 0x000ea2000c1e1500 */
[----:B------:R-:W-:-:S05]  /*9160*/  IMAD.WIDE R160, R11, 0x2, R160 ;  /* 0x000000020ba07825 */ /* 0x000fca00078e02a0 */
[----:B------:R0:W2:Y:S02]  /*9170*/  LDG.E.U16 R136, desc[UR10][R160.64] ;  /* 0x0000000aa0887981 */ /* 0x0000a4000c1e1500 */
[C---:B0-----:R-:W-:Y:S02]  /*9180*/  IMAD.WIDE R160, R11.reuse, 0x2, R218 ;  /* 0x000000020ba07825 */ /* 0x041fe400078e02da */
[----:B------:R-:W2:Y:S04]  /*9190*/  LDL.64 R218, [R1+0xb8] ;  /* 0x0000b80001da7983 */ /* 0x000ea80000100a00 */
[----:B------:R0:W2:Y:S02]  /*91a0*/  LDG.E.U16 R165, desc[UR10][R160.64] ;  /* 0x0000000aa0a57981 */ /* 0x0000a4000c1e1500 */
[----:B0-----:R-:W-:-:S02]  /*91b0*/  IMAD.WIDE R160, R11, 0x2, R232 ;  /* 0x000000020ba07825 */ /* 0x001fc400078e02e8 */
[----:B------:R-:W2:Y:S04]  /*91c0*/  LDL.64 R232, [R1+0xe8] ;  /* 0x0000e80001e87983 */ /* 0x000ea80000100a00 */
[----:B------:R-:W2:Y:S01]  /*91d0*/  LDG.E.U16 R168, desc[UR10][R160.64] ;  /* 0x0000000aa0a87981 */ /* 0x000ea2000c1e1500 */
[----:B---3--:R-:W-:-:S05]  /*91e0*/  IMAD.WIDE R162, R11, 0x2, R166 ;  /* 0x000000020ba27825 */ /* 0x008fca00078e02a6 */
[----:B------:R4:W3:Y:S02]  /*91f0*/  LDG.E.U16 R166, desc[UR10][R162.64] ;  /* 0x0000000aa2a67981 */ /* 0x0008e4000c1e1500 */
[C---:B----4-:R-:W-:Y:S02]  /*9200*/  IMAD.WIDE R162, R11.reuse, 0x2, R216 ;  /* 0x000000020ba27825 */ /* 0x050fe400078e02d8 */
[----:B------:R-:W4:Y:S04]  /*9210*/  LDL.64 R216, [R1+0x78] ;  /* 0x0000780001d87983 */ /* 0x000f280000100a00 */
[----:B------:R2:W3:Y:S01]  /*9220*/  LDG.E.U16 R170, desc[UR10][R162.64] ;  /* 0x0000000aa2aa7981 */ /* 0x0004e2000c1e1500 */
[----:B-----5:R-:W-:-:S03]  /*9230*/  IMAD.WIDE R158, R11, 0x2, R214 ;  /* 0x000000020b9e7825 */ /* 0x020fc600078e02d6 */
[----:B------:R-:W5:Y:S01]  /*9240*/  LDL.64 R214, [R1+0x98] ;  /* 0x0000980001d67983 */ /* 0x000f620000100a00 */
[----:B------:R-:W-:-:S03]  /*9250*/  IMAD.WIDE R160, R11, 0x2, R224 ;  /* 0x000000020ba07825 */ /* 0x000fc600078e02e0 */
[----:B------:R-:W3:Y:S04]  /*9260*/  LDL.64 R224, [R1+0x38] ;  /* 0x0000380001e07983 */ /* 0x000ee80000100a00 */
[----:B------:R-:W3:Y:S04]  /*9270*/  LDG.E.U16 R174, desc[UR10][R160.64] ;  /* 0x0000000aa0ae7981 */ /* 0x000ee8000c1e1500 */
[----:B------:R0:W3:Y:S01]  /*9280*/  LDG.E.U16 R167, desc[UR10][R158.64] ;  /* 0x0000000a9ea77981 */ /* 0x0000e2000c1e1500 */
[----:B--2---:R-:W-:-:S03]  /*9290*/  IMAD.WIDE R162, R11, 0x2, R220 ;  /* 0x000000020ba27825 */ /* 0x004fc600078e02dc */
[----:B------:R-:W2:Y:S01]  /*92a0*/  LDL.64 R220, [R1+0x18] ;  /* 0x0000180001dc7983 */ /* 0x000ea20000100a00 */
[----:B0-----:R-:W-:-:S03]  /*92b0*/  IMAD.WIDE R158, R11, 0x2, R228 ;  /* 0x000000020b9e7825 */ /* 0x001fc600078e02e4 */
[----:B------:R-:W2:Y:S04]  /*92c0*/  LDG.E.U16 R178, desc[UR10][R162.64] ;  /* 0x0000000aa2b27981 */ /* 0x000ea8000c1e1500 */
[----:B------:R-:W2:Y:S04]  /*92d0*/  LDL.64 R228, [R1+0xb0] ;  /* 0x0000b00001e47983 */ /* 0x000ea80000100a00 */
[----:B------:R0:W2:Y:S02]  /*92e0*/  LDG.E.U16 R172, desc[UR10][R158.64] ;  /* 0x0000000a9eac7981 */ /* 0x0000a4000c1e1500 */
[----:B0-----:R-:W-:-:S02]  /*92f0*/  IMAD.WIDE R158, R11, 0x2, R218 ;  /* 0x000000020b9e7825 */ /* 0x001fc400078e02da */
[----:B------:R-:W2:Y:S04]  /*9300*/  LDL.64 R218, [R1+0x90] ;  /* 0x0000900001da7983 */ /* 0x000ea80000100a00 */
[----:B------:R-:W2:Y:S01]  /*9310*/  LDG.E.U16 R182, desc[UR10][R158.64] ;  /* 0x0000000a9eb67981 */ /* 0x000ea2000c1e1500 */
[----:B----4-:R-:W-:-:S03]  /*9320*/  IMAD.WIDE R162, R11, 0x2, R216 ;  /* 0x000000020ba27825 */ /* 0x010fc600078e02d8 */
[----:B------:R-:W4:Y:S01]  /*9330*/  LDL.64 R216, [R1+0x70] ;  /* 0x0000700001d87983 */ /* 0x000f220000100a00 */
[----:B-----5:R-:W-:-:S03]  /*9340*/  IMAD.WIDE R160, R11, 0x2, R214 ;  /* 0x000000020ba07825 */ /* 0x020fc600078e02d6 */
[----:B------:R-:W5:Y:S04]  /*9350*/  LDG.E.U16 R186, desc[UR10][R162.64] ;  /* 0x0000000aa2ba7981 */ /* 0x000f68000c1e1500 */
[----:B------:R-:W4:Y:S04]  /*9360*/  LDL.64 R214, [R1+0xd0] ;  /* 0x0000d00001d67983 */ /* 0x000f280000100a00 */
[----:B------:R3:W5:Y:S02]  /*9370*/  LDG.E.U16 R184, desc[UR10][R160.64] ;  /* 0x0000000aa0b87981 */ /* 0x000764000c1e1500 */
[----:B---3--:R-:W-:-:S02]  /*9380*/  IMAD.WIDE R160, R11, 0x2, R224 ;  /* 0x000000020ba07825 */ /* 0x008fc400078e02e0 */
[----:B------:R-:W3:Y:S02]  /*9390*/  LDL.64 R224, [R1+0x50] ;  /* 0x0000500001e07983 */ /* 0x000ee40000100a00 */
[C---:B------:R-:W-:Y:S02]  /*93a0*/  IMAD.WIDE R158, R11.reuse, 0x2, R236 ;  /* 0x000000020b9e7825 */ /* 0x040fe400078e02ec */
[----:B------:R-:W5:Y:S04]  /*93b0*/  LDG.E.U16 R190, desc[UR10][R160.64] ;  /* 0x0000000aa0be7981 */ /* 0x000f68000c1e1500 */
[----:B------:R0:W5:Y:S04]  /*93c0*/  LDG.E.U16 R188, desc[UR10][R158.64] ;  /* 0x0000000a9ebc7981 */ /* 0x000168000c1e1500 */
[----:B------:R-:W5:Y:S01]  /*93d0*/  LDL.64 R236, [R1+0xc8] ;  /* 0x0000c80001ec7983 */ /* 0x000f620000100a00 */
[----:B--2---:R-:W-:-:S03]  /*93e0*/  IMAD.WIDE R162, R11, 0x2, R220 ;  /* 0x000000020ba27825 */ /* 0x004fc600078e02dc */
[----:B------:R-:W2:Y:S01]  /*93f0*/  LDL.64 R220, [R1+0x30] ;  /* 0x0000300001dc7983 */ /* 0x000ea20000100a00 */
[----:B0-----:R-:W-:-:S03]  /*9400*/  IMAD.WIDE R158, R11, 0x2, R250 ;  /* 0x000000020b9e7825 */ /* 0x001fc600078e02fa */
[----:B------:R0:W5:Y:S04]  /*9410*/  LDG.E.U16 R192, desc[UR10][R162.64] ;  /* 0x0000000aa2c07981 */ /* 0x000168000c1e1500 */
[----:B------:R-:W5:Y:S01]  /*9420*/  LDG.E.U16 R194, desc[UR10][R158.64] ;  /* 0x0000000a9ec27981 */ /* 0x000f62000c1e1500 */
[----:B------:R-:W-:-:S04]  /*9430*/  IMAD.WIDE R160, R11, 0x2, R234 ;  /* 0x000000020ba07825 */ /* 0x000fc800078e02ea */
[C---:B0-----:R-:W-:Y:S01]  /*9440*/  IMAD.WIDE R162, R11.reuse, 0x2, R232 ;  /* 0x000000020ba27825 */ /* 0x041fe200078e02e8 */
[----:B------:R0:W5:Y:S04]  /*9450*/  LDG.E.U16 R196, desc[UR10][R160.64] ;  /* 0x0000000aa0c47981 */ /* 0x000168000c1e1500 */
[----:B------:R-:W5:Y:S04]  /*9460*/  LDL.64 R232, [R1+0x68] ;  /* 0x0000680001e87983 */ /* 0x000f680000100a00 */
[----:B------:R1:W5:Y:S01]  /*9470*/  LDG.E.U16 R198, desc[UR10][R162.64] ;  /* 0x0000000aa2c67981 */ /* 0x000362000c1e1500 */
[----:B0-----:R-:W-:-:S03]  /*9480*/  IMAD.WIDE R160, R11, 0x2, R228 ;  /* 0x000000020ba07825 */ /* 0x001fc600078e02e4 */
[----:B------:R-:W5:Y:S04]  /*9490*/  LDL.64 R228, [R1+0x48] ;  /* 0x0000480001e47983 */ /* 0x000f680000100a00 */
[----:B------:R-:W5:Y:S01]  /*94a0*/  LDG.E.U16 R202, desc[UR10][R160.64] ;  /* 0x0000000aa0ca7981 */ /* 0x000f62000c1e1500 */
[----:B-1----:R-:W-:-:S03]  /*94b0*/  IMAD.WIDE R162, R11, 0x2, R218 ;  /* 0x000000020ba27825 */ /* 0x002fc600078e02da */
[----:B------:R-:W5:Y:S04]  /*94c0*/  LDL.64 R218, [R1+0xa8] ;  /* 0x0000a80001da7983 */ /* 0x000f680000100a00 */
[----:B------:R-:W5:Y:S01]  /*94d0*/  LDG.E.U16 R204, desc[UR10][R162.64] ;  /* 0x0000000aa2cc7981 */ /* 0x000f62000c1e1500 */
[----:B----4-:R-:W-:-:S03]  /*94e0*/  IMAD.WIDE R158, R11, 0x2, R214 ;  /* 0x000000020b9e7825 */ /* 0x010fc600078e02d6 */
[----:B------:R-:W4:Y:S04]  /*94f0*/  LDL.64 R214, [R1+0x10] ;  /* 0x0000100001d67983 */ /* 0x000f280000100a00 */
[----:B------:R0:W5:Y:S02]  /*9500*/  LDG.E.U16 R200, desc[UR10][R158.64] ;  /* 0x0000000a9ec87981 */ /* 0x000164000c1e1500 */
[C---:B0-----:R-:W-:Y:S02]  /*9510*/  IMAD.WIDE R158, R11.reuse, 0x2, R216 ;  /* 0x000000020b9e7825 */ /* 0x041fe400078e02d8 */
[----:B------:R-:W5:Y:S02]  /*9520*/  LDL.64 R216, [R1+0x88] ;  /* 0x0000880001d87983 */ /* 0x000f640000100a00 */
[----:B---3--:R-:W-:-:S02]  /*9530*/  IMAD.WIDE R160, R11, 0x2, R224 ;  /* 0x000000020ba07825 */ /* 0x008fc400078e02e0 */
[----:B------:R-:W3:Y:S04]  /*9540*/  LDL.64 R224, [R1+0x8] ;  /* 0x0000080001e07983 */ /* 0x000ee80000100a00 */
[----:B------:R-:W3:Y:S04]  /*9550*/  LDG.E.U16 R206, desc[UR10][R158.64] ;  /* 0x0000000a9ece7981 */ /* 0x000ee8000c1e1500 */
[----:B------:R0:W3:Y:S01]  /*9560*/  LDG.E.U16 R208, desc[UR10][R160.64] ;  /* 0x0000000aa0d07981 */ /* 0x0000e2000c1e1500 */
[----:B--2---:R-:W-:-:S03]  /*9570*/  IMAD.WIDE R162, R11, 0x2, R220 ;  /* 0x000000020ba27825 */ /* 0x004fc600078e02dc */
[----:B------:R-:W2:Y:S04]  /*9580*/  LDL.64 R220, [R1+0x28] ;  /* 0x0000280001dc7983 */ /* 0x000ea80000100a00 */
[----:B------:R1:W2:Y:S01]  /*9590*/  LDG.E.U16 R210, desc[UR10][R162.64] ;  /* 0x0000000aa2d27981 */ /* 0x0002a2000c1e1500 */
[----:B0-----:R-:W-:-:S04]  /*95a0*/  IMAD.WIDE R160, R11, 0x2, R248 ;  /* 0x000000020ba07825 */ /* 0x001fc800078e02f8 */
[----:B-1----:R-:W-:-:S04]  /*95b0*/  IMAD.WIDE R162, R11, 0x2, R230 ;  /* 0x000000020ba27825 */ /* 0x002fc800078e02e6 */
[C---:B----4-:R-:W-:Y:S02]  /*95c0*/  IMAD.WIDE R158, R11.reuse, 0x2, R214 ;  /* 0x000000020b9e7825 */ /* 0x050fe400078e02d6 */
[----:B------:R-:W4:Y:S04]  /*95d0*/  LDG.E.U16 R215, desc[UR10][R162.64] ;  /* 0x0000000aa2d77981 */ /* 0x000f28000c1e1500 */
[----:B------:R5:W4:Y:S04]  /*95e0*/  LDG.E.U16 R212, desc[UR10][R158.64] ;  /* 0x0000000a9ed47981 */ /* 0x000b28000c1e1500 */
[----:B------:R0:W4:Y:S01]  /*95f0*/  LDG.E.U16 R214, desc[UR10][R160.64] ;  /* 0x0000000aa0d67981 */ /* 0x000122000c1e1500 */
[----:B-----5:R-:W-:-:S03]  /*9600*/  IMAD.WIDE R158, R11, 0x2, R236 ;  /* 0x000000020b9e7825 */ /* 0x020fc600078e02ec */
[----:B------:R-:W5:Y:S01]  /*9610*/  LDL.64 R236, [R1+0x80] ;  /* 0x0000800001ec7983 */ /* 0x000f620000100a00 */
[----:B------:R-:W-:-:S03]  /*9620*/  IMAD.WIDE R162, R11, 0x2, R216 ;  /* 0x000000020ba27825 */ /* 0x000fc600078e02d8 */
[----:B------:R1:W4:Y:S01]  /*9630*/  LDG.E.U16 R216, desc[UR10][R158.64] ;  /* 0x0000000a9ed87981 */ /* 0x000322000c1e1500 */
[----:B0-----:R-:W-:-:S03]  /*9640*/  IMAD.WIDE R160, R11, 0x2, R218 ;  /* 0x000000020ba07825 */ /* 0x001fc600078e02da */
[----:B------:R-:W4:Y:S04]  /*9650*/  LDG.E.U16 R218, desc[UR10][R162.64] ;  /* 0x0000000aa2da7981 */ /* 0x000f28000c1e1500 */
[----:B------:R-:W4:Y:S01]  /*9660*/  LDG.E.U16 R217, desc[UR10][R160.64] ;  /* 0x0000000aa0d97981 */ /* 0x000f22000c1e1500 */
[----:B-1----:R-:W-:-:S03]  /*9670*/  IMAD.WIDE R158, R11, 0x2, R232 ;  /* 0x000000020b9e7825 */ /* 0x002fc600078e02e8 */
[----:B------:R-:W5:Y:S04]  /*9680*/  LDL.64 R232, [R1+0xe0] ;  /* 0x0000e00001e87983 */ /* 0x000f680000100a00 */
[----:B------:R3:W4:Y:S02]  /*9690*/  LDG.E.U16 R219, desc[UR10][R158.64] ;  /* 0x0000000a9edb7981 */ /* 0x000724000c1e1500 */
[----:B---3--:R-:W-:-:S05]  /*96a0*/  IMAD.WIDE R158, R11, 0x2, R224 ;  /* 0x000000020b9e7825 */ /* 0x008fca00078e02e0 */
[----:B------:R0:W3:Y:S04]  /*96b0*/  LDG.E.U16 R224, desc[UR10][R158.64] ;  /* 0x0000000a9ee07981 */ /* 0x0000e8000c1e1500 */
[----:B------:R-:W0:Y:S01]  /*96c0*/  LDL.64 R158, [R1+0x120] ;  /* 0x00012000019e7983 */ /* 0x000e220000100a00 */
[----:B------:R-:W-:-:S04]  /*96d0*/  IMAD.WIDE R160, R11, 0x2, R228 ;  /* 0x000000020ba07825 */ /* 0x000fc800078e02e4 */
[C---:B--2---:R-:W-:Y:S02]  /*96e0*/  IMAD.WIDE R162, R11.reuse, 0x2, R220 ;  /* 0x000000020ba27825 */ /* 0x044fe400078e02dc */
[----:B------:R1:W2:Y:S04]  /*96f0*/  LDG.E.U16 R220, desc[UR10][R160.64] ;  /* 0x0000000aa0dc7981 */ /* 0x0002a8000c1e1500 */
[----:B------:R1:W3:Y:S01]  /*9700*/  LDG.E.U16 R221, desc[UR10][R162.64] ;  /* 0x0000000aa2dd7981 */ /* 0x0002e2000c1e1500 */
[----:B0-----:R-:W-:-:S05]  /*9710*/  IMAD.WIDE R158, R11, 0x2, R158 ;  /* 0x000000020b9e7825 */ /* 0x001fca00078e029e */
[----:B------:R-:W3:Y:S04]  /*9720*/  LDG.E.U16 R229, desc[UR10][R158.64] ;  /* 0x0000000a9ee57981 */ /* 0x000ee8000c1e1500 */
[----:B------:R-:W4:Y:S01]  /*9730*/  LDL.64 R158, [R1+0xc0] ;  /* 0x0000c000019e7983 */ /* 0x000f220000100a00 */
[----:B-1----:R-:W-:-:S04]  /*9740*/  IMAD.WIDE R160, R11, 0x2, R242 ;  /* 0x000000020ba07825 */ /* 0x002fc800078e02f2 */
[C---:B------:R-:W-:Y:S01]  /*9750*/  IMAD.WIDE R162, R11.reuse, 0x2, R226 ;  /* 0x000000020ba27825 */ /* 0x040fe200078e02e2 */
[----:B------:R0:W3:Y:S04]  /*9760*/  LDG.E.U16 R225, desc[UR10][R160.64] ;  /* 0x0000000aa0e17981 */ /* 0x0000e8000c1e1500 */
[----:B------:R5:W3:Y:S01]  /*9770*/  LDG.E.U16 R228, desc[UR10][R162.64] ;  /* 0x0000000aa2e47981 */ /* 0x000ae2000c1e1500 */
[----:B0-----:R-:W-:-:S03]  /*9780*/  IMAD.WIDE R160, R11, 0x2, R246 ;  /* 0x000000020ba07825 */ /* 0x001fc600078e02f6 */
[----:B------:R-:W2:Y:S01]  /*9790*/  LDL.64 R246, [R1] ;  /* 0x0000000001f67983 */ /* 0x000ea20000100a00 */
[----:B-----5:R-:W-:-:S03]  /*97a0*/  IMAD.WIDE R162, R11, 0x2, R232 ;  /* 0x000000020ba27825 */ /* 0x020fc600078e02e8 */
[----:B------:R0:W5:Y:S04]  /*97b0*/  LDG.E.U16 R232, desc[UR10][R160.64] ;  /* 0x0000000aa0e87981 */ /* 0x000168000c1e1500 */
[----:B------:R1:W5:Y:S01]  /*97c0*/  LDG.E.U16 R233, desc[UR10][R162.64] ;  /* 0x0000000aa2e97981 */ /* 0x000362000c1e1500 */
[----:B0-----:R-:W-:-:S04]  /*97d0*/  IMAD.WIDE R160, R11, 0x2, R240 ;  /* 0x000000020ba07825 */ /* 0x001fc800078e02f0 */
[C---:B-1----:R-:W-:Y:S02]  /*97e0*/  IMAD.WIDE R162, R11.reuse, 0x2, R236 ;  /* 0x000000020ba27825 */ /* 0x042fe400078e02ec */
[----:B------:R-:W5:Y:S04]  /*97f0*/  LDG.E.U16 R237, desc[UR10][R160.64] ;  /* 0x0000000aa0ed7981 */ /* 0x000f68000c1e1500 */
[----:B------:R0:W5:Y:S04]  /*9800*/  LDG.E.U16 R240, desc[UR10][R162.64] ;  /* 0x0000000aa2f07981 */ /* 0x000168000c1e1500 */
[----:B------:R-:W3:Y:S01]  /*9810*/  LDL.64 R160, [R1+0x40] ;  /* 0x0000400001a07983 */ /* 0x000ee20000100a00 */
[----:B----4-:R-:W-:-:S05]  /*9820*/  IMAD.WIDE R158, R11, 0x2, R158 ;  /* 0x000000020b9e7825 */ /* 0x010fca00078e029e */
[----:B------:R-:W4:Y:S04]  /*9830*/  LDG.E.U16 R236, desc[UR10][R158.64] ;  /* 0x0000000a9eec7981 */ /* 0x000f28000c1e1500 */
[----:B------:R-:W2:Y:S01]  /*9840*/  LDL.64 R158, [R1+0x60] ;  /* 0x00006000019e7983 */ /* 0x000ea20000100a00 */
[----:B0-----:R-:W-:-:S05]  /*9850*/  IMAD.WIDE R162, R11, 0x2, R244 ;  /* 0x000000020ba27825 */ /* 0x001fca00078e02f4 */
[----:B------:R0:W4:Y:S02]  /*9860*/  LDG.E.U16 R245, desc[UR10][R162.64] ;  /* 0x0000000aa2f57981 */ /* 0x000124000c1e1500 */
[----:B0-----:R-:W-:-:S06]  /*9870*/  IMAD.WIDE R162, R11, 0x2, R222 ;  /* 0x000000020ba27825 */ /* 0x001fcc00078e02de */
[----:B------:R-:W4:Y:S01]  /*9880*/  LDG.E.U16 R162, desc[UR10][R162.64] ;  /* 0x0000000aa2a27981 */ /* 0x000f22000c1e1500 */
[----:B---3--:R-:W-:-:S05]  /*9890*/  IMAD.WIDE R160, R11, 0x2, R160 ;  /* 0x000000020ba07825 */ /* 0x008fca00078e02a0 */
[----:B------:R0:W3:Y:S02]  /*98a0*/  LDG.E.U16 R244, desc[UR10][R160.64] ;  /* 0x0000000aa0f47981 */ /* 0x0000e4000c1e1500 */
[----:B0-----:R-:W-:Y:S01]  /*98b0*/  IMAD.WIDE R160, R11, 0x2, R238 ;  /* 0x000000020ba07825 */ /* 0x001fe200078e02ee */
[----:B------:R-:W-:-:S03]  /*98c0*/  LOP3.LUT R163, R252, 0x3f, RZ, 0xc0, !PT ;  /* 0x0000003ffca37812 */ /* 0x000fc600078ec0ff */
[----:B--2---:R-:W-:-:S05]  /*98d0*/  IMAD.WIDE R158, R11, 0x2, R158 ;  /* 0x000000020b9e7825 */ /* 0x004fca00078e029e */
[----:B------:R0:W2:Y:S02]  /*98e0*/  LDG.E.U16 R241, desc[UR10][R158.64] ;  /* 0x0000000a9ef17981 */ /* 0x0000a4000c1e1500 */
[----:B0-----:R-:W-:Y:S02]  /*98f0*/  IMAD.WIDE R158, R11, 0x2, R246 ;  /* 0x000000020b9e7825 */ /* 0x001fe400078e02f6 */
[----:B------:R0:W3:Y:S04]  /*9900*/  LDG.E.U16 R247, desc[UR10][R160.64] ;  /* 0x0000000aa0f77981 */ /* 0x0000e8000c1e1500 */
[----:B------:R1:W3:Y:S01]  /*9910*/  LDG.E.U16 R246, desc[UR10][R158.64] ;  /* 0x0000000a9ef67981 */ /* 0x0002e2000c1e1500 */
[----:B0-----:R-:W0:Y:S03]  /*9920*/  S2R R160, SR_TID.X ;  /* 0x0000000000a07919 */ /* 0x001e260000002100 */
[----:B-1----:R-:W1:Y:S01]  /*9930*/  LDS R158, [R164] ;  /* 0x00000000a49e7984 */ /* 0x002e620000000800 */
[----:B------:R-:W-:Y:S01]  /*9940*/  FADD R161, -R2, R180 ;  /* 0x000000b402a17221 */ /* 0x000fe20000000100 */
[----:B------:R-:W-:-:S03]  /*9950*/  SHF.R.S32.HI R159, RZ, 0x6, R252 ;  /* 0x00000006ff9f7819 */ /* 0x000fc600000114fc */
[----:B------:R-:W-:Y:S01]  /*9960*/  FMUL R161, R161, 1.4426950216293334961 ;  /* 0x3fb8aa3ba1a17820 */ /* 0x000fe20000400000 */
[----:B------:R-:W-:Y:S02]  /*9970*/  SGXT R159, R159, 0x1 ;  /* 0x000000019f9f781a */ /* 0x000fe40000000200 */
[----:B------:R-:W-:-:S03]  /*9980*/  SHF.L.U32 R163, R163, 0x1, RZ ;  /* 0x00000001a3a37819 */ /* 0x000fc600000006ff */
[----:B------:R-:W1:Y:S01]  /*9990*/  MUFU.EX2 R161, R161 ;  /* 0x000000a100a17308 */ /* 0x000e620000000800 */
[----:B------:R-:W-:Y:S02]  /*99a0*/  LOP3.LUT R163, R163, 0x90, R159, 0x78, !PT ;  /* 0x00000090a3a37812 */ /* 0x000fe400078e789f */
[C---:B0-----:R-:W-:Y:S02]  /*99b0*/  LOP3.LUT R159, R160.reuse, 0x7, RZ, 0xc0, !PT ;  /* 0x00000007a09f7812 */ /* 0x041fe400078ec0ff */
[----:B------:R-:W-:-:S03]  /*99c0*/  SHF.L.U32 R180, R160, 0x7, RZ ;  /* 0x00000007a0b47819 */ /* 0x000fc600000006ff */
[----:B------:R-:W-:-:S05]  /*99d0*/  IMAD.SHL.U32 R159, R159, 0x10, RZ ;  /* 0x000000109f9f7824 */ /* 0x000fca00078e00ff */
[----:B------:R-:W-:Y:S01]  /*99e0*/  LOP3.LUT R159, R159, 0x780, R180, 0xf8, !PT ;  /* 0x000007809f9f7812 */ /* 0x000fe200078ef8b4 */
[----:B-1----:R-:W-:-:S03]  /*99f0*/  FFMA R211, R161, R211, R158 ;  /* 0x000000d3a1d37223 */ /* 0x002fc6000000009e */
[----:B------:R-:W-:Y:S01]  /*9a00*/  LOP3.LUT R159, R159, 0x10, R160, 0x78, !PT ;  /* 0x000000109f9f7812 */ /* 0x000fe200078e78a0 */
[----:B------:R-:W-:Y:S04]  /*9a10*/  LDS R158, [R164+0x100] ;  /* 0x00010000a49e7984 */ /* 0x000fe80000000800 */
[----:B------:R-:W-:Y:S04]  /*9a20*/  LDS R160, [R164+0x80] ;  /* 0x00008000a4a07984 */ /* 0x000fe80000000800 */
[----:B------:R-:W-:Y:S01]  /*9a30*/  LDS R164, [R164+0x180] ;  /* 0x00018000a4a47984 */ /* 0x000fe20000000800 */
[----:B------:R-:W-:Y:S01]  /*9a40*/  BAR.SYNC.DEFER_BLOCKING 0x0 ;  /* 0x0000000000007b1d */ /* 0x000fe20000010000 */
[----:B------:R-:W-:-:S02]  /*9a50*/  F2FP.BF16.F32.PACK_AB R197, R197, R199 ;  /* 0x000000c7c5c5723e */ /* 0x000fc400000010ff */
[----:B------:R-:W-:Y:S02]  /*9a60*/  F2FP.BF16.F32.PACK_AB R199, R189, R191 ;  /* 0x000000bfbdc7723e */ /* 0x000fe400000010ff */
[----:B------:R-:W-:Y:S02]  /*9a70*/  F2FP.BF16.F32.PACK_AB R181, R181, R183 ;  /* 0x000000b7b5b5723e */ /* 0x000fe400000010ff */
[----:B------:R-:W-:Y:S02]  /*9a80*/  F2FP.BF16.F32.PACK_AB R180, R185, R187 ;  /* 0x000000bbb9b4723e */ /* 0x000fe400000010ff */
[----:B------:R-:W-:Y:S01]  /*9a90*/  F2FP.BF16.F32.PACK_AB R183, R169, R171 ;  /* 0x000000aba9b7723e */ /* 0x000fe200000010ff */
[----:B------:R0:W-:Y:S04]  /*9aa0*/  STS.U16 [R163+UR6+0x800], R0 ;  /* 0x00080000a3007988 */ /* 0x0001e80008000406 */
[----:B------:R1:W-:Y:S01]  /*9ab0*/  STS.U16 [R163+UR6], R6 ;  /* 0x00000006a3007988 */ /* 0x0003e20008000406 */
[----:B0-----:R-:W-:-:S03]  /*9ac0*/  LOP3.LUT R0, R163, 0x20, RZ, 0x3c, !PT ;  /* 0x00000020a3007812 */ /* 0x001fc600078e3cff */
[----:B------:R-:W-:Y:S01]  /*9ad0*/  STS.U16 [R163+UR6+0x400], R7 ;  /* 0x00040007a3007988 */ /* 0x000fe20008000406 */
[----:B-1----:R-:W-:-:S03]  /*9ae0*/  LOP3.LUT R6, R163, 0x40, RZ, 0x3c, !PT ;  /* 0x00000040a3067812 */ /* 0x002fc600078e3cff */
        /* <DEDUP_REMOVED lines=28> */
[----:B------:R1:W-:Y:S01]  /*9cb0*/  STS.U16 [R163+UR6+0x7c00], R196 ;  /* 0x007c00c4a3007988 */ /* 0x0003e20008000406 */
[----:B0-----:R-:W-:-:S03]  /*9cc0*/  F2FP.BF16.F32.PACK_AB R182, R173, R175 ;  /* 0x000000afadb6723e */ /* 0x001fc600000010ff */
[----:B------:R-:W-:Y:S04]  /*9cd0*/  STS.U16 [R0+UR6+0x100], R116 ;  /* 0x0001007400007988 */ /* 0x000fe80008000406 */
[----:B------:R-:W-:Y:S01]  /*9ce0*/  STS.U16 [R0+UR6+0x500], R135 ;  /* 0x0005008700007988 */ /* 0x000fe20008000406 */
[----:B-1----:R-:W-:-:S03]  /*9cf0*/  LOP3.LUT R163, R163, 0x60, RZ, 0x3c, !PT ;  /* 0x00000060a3a37812 */ /* 0x002fc600078e3cff */
[----:B------:R-:W-:Y:S01]  /*9d00*/  STS.U16 [R0+UR6+0x900], R134 ;  /* 0x0009008600007988 */ /* 0x000fe20008000406 */
[----:B------:R-:W-:-:S03]  /*9d10*/  F2FP.BF16.F32.PACK_AB R196, R201, R203 ;  /* 0x000000cbc9c4723e */ /* 0x000fc600000010ff */
        /* <DEDUP_REMOVED lines=31> */
[----:B0-----:R-:W-:-:S03]  /*9f10*/  F2FP.BF16.F32.PACK_AB R198, R193, R195 ;  /* 0x000000c3c1c6723e */ /* 0x001fc600000010ff */
        /* <DEDUP_REMOVED lines=51> */
[----:B-----5:R-:W-:Y:S04]  /*a250*/  STS.U16 [R163+UR6+0x5700], R232 ;  /* 0x005700e8a3007988 */ /* 0x020fe80008000406 */
[----:B------:R-:W-:Y:S04]  /*a260*/  STS.U16 [R163+UR6+0x5b00], R233 ;  /* 0x005b00e9a3007988 */ /* 0x000fe80008000406 */
[----:B----4-:R-:W-:Y:S04]  /*a270*/  STS.U16 [R163+UR6+0x5f00], R236 ;  /* 0x005f00eca3007988 */ /* 0x010fe80008000406 */
[----:B------:R-:W-:Y:S04]  /*a280*/  STS.U16 [R163+UR6+0x6300], R237 ;  /* 0x006300eda3007988 */ /* 0x000fe80008000406 */
[----:B------:R-:W-:Y:S04]  /*a290*/  STS.U16 [R163+UR6+0x6700], R240 ;  /* 0x006700f0a3007988 */ /* 0x000fe80008000406 */
[----:B--2---:R-:W-:Y:S04]  /*a2a0*/  STS.U16 [R163+UR6+0x6b00], R241 ;  /* 0x006b00f1a3007988 */ /* 0x004fe80008000406 */
[----:B---3--:R-:W-:Y:S04]  /*a2b0*/  STS.U16 [R163+UR6+0x6f00], R244 ;  /* 0x006f00f4a3007988 */ /* 0x008fe80008000406 */
[----:B------:R-:W-:Y:S04]  /*a2c0*/  STS.U16 [R163+UR6+0x7300], R245 ;  /* 0x007300f5a3007988 */ /* 0x000fe80008000406 */
[----:B------:R-:W-:Y:S04]  /*a2d0*/  STS.U16 [R163+UR6+0x7700], R246 ;  /* 0x007700f6a3007988 */ /* 0x000fe80008000406 */
[----:B------:R-:W-:Y:S04]  /*a2e0*/  STS.U16 [R163+UR6+0x7b00], R247 ;  /* 0x007b00f7a3007988 */ /* 0x000fe80008000406 */
[----:B------:R-:W-:Y:S04]  /*a2f0*/  STS.U16 [R163+UR6+0x7f00], R162 ;  /* 0x007f00a2a3007988 */ /* 0x000fe80008000406 */
[----:B------:R-:W-:Y:S04]  /*a300*/  STSM.16.M88.4 [R213+0xc000], R196 ;  /* 0x00c000c4d5007844 */ /* 0x000fe80000000200 */
[----:B------:R-:W-:Y:S01]  /*a310*/  STSM.16.M88.4 [R213+0xc800], R180 ;  /* 0x00c800b4d5007844 */ /* 0x000fe20000000200 */
[----:B------:R-:W-:Y:S01]  /*a320*/  BAR.SYNC.DEFER_BLOCKING 0x0 ;  /* 0x0000000000007b1d */ /* 0x000fe20000010000 */
[----:B------:R-:W-:-:S04]  /*a330*/  FADD R0, -R3, R179 ;  /* 0x000000b303007221 */ /* 0x000fc80000000100 */
[----:B------:R-:W-:Y:S01]  /*a340*/  FMUL R0, R0, 1.4426950216293334961 ;  /* 0x3fb8aa3b00007820 */ /* 0x000fe20000400000 */
[----:B------:R-:W-:Y:S04]  /*a350*/  LDSM.16.M88.4 R112, [R159+UR6+0xc000] ;  /* 0x00c000069f70783b */ /* 0x000fe80008000200 */
[----:B------:R-:W1:Y:S04]  /*a360*/  LDSM.16.M88.4 R24, [R9+UR6+0x3000] ;  /* 0x003000060918783b */ /* 0x000e680008000200 */
[----:B------:R-:W2:Y:S04]  /*a370*/  LDSM.16.M88.4 R12, [R9+UR6] ;  /* 0x00000006090c783b */ /* 0x000ea80008000200 */
[----:B------:R-:W3:Y:S04]  /*a380*/  LDSM.16.M88.4 R20, [R9+UR6+0x1000] ;  /* 0x001000060914783b */ /* 0x000ee80008000200 */
[----:B------:R-:W4:Y:S04]  /*a390*/  LDSM.16.M88.4 R16, [R9+UR6+0x2000] ;  /* 0x002000060910783b */ /* 0x000f280008000200 */
[----:B------:R-:W5:Y:S04]  /*a3a0*/  LDSM.16.M88.4 R40, [R9+UR6+0x4000] ;  /* 0x004000060928783b */ /* 0x000f680008000200 */
[----:B------:R-:W5:Y:S04]  /*a3b0*/  LDSM.16.M88.4 R36, [R9+UR6+0x5000] ;  /* 0x005000060924783b */ /* 0x000f680008000200 */
[----:B------:R-:W5:Y:S04]  /*a3c0*/  LDSM.16.M88.4 R28, [R9+UR6+0x6000] ;  /* 0x00600006091c783b */ /* 0x000f680008000200 */
[----:B------:R-:W5:Y:S01]  /*a3d0*/  LDSM.16.M88.4 R32, [R9+UR6+0x7000] ;  /* 0x007000060920783b */ /* 0x000f620008000200 */
[----:B------:R-:W1:Y:S01]  /*a3e0*/  MUFU.EX2 R0, R0 ;  /* 0x0000000000007308 */ /* 0x000e620000000800 */
[C---:B0-----:R-:W-:Y:S01]  /*a3f0*/  FMUL R44, R161.reuse, R100 ;  /* 0x00000064a12c7220 */ /* 0x041fe20000400000 */
[C---:B------:R-:W-:Y:S01]  /*a400*/  FMUL R45, R161.reuse, R101 ;  /* 0x00000065a12d7220 */ /* 0x040fe20000400000 */
        /* <DEDUP_REMOVED lines=13> */
[----:B------:R-:W-:Y:S01]  /*a4e0*/  FMUL R121, R161, R81 ;  /* 0x00000051a1797220 */ /* 0x000fe20000400000 */
[C---:B-1----:R-:W-:Y:S01]  /*a4f0*/  FMUL R46, R0.reuse, R102 ;  /* 0x00000066002e7220 */ /* 0x042fe20000400000 */
        /* <DEDUP_REMOVED lines=15> */
[----:B------:R-:W-:Y:S01]  /*a5f0*/  LOP3.LUT R132, R159, 0x20, RZ, 0x3c, !PT ;  /* 0x000000209f847812 */ /* 0x000fe200078e3cff */
[----:B------:R-:W0:Y:S01]  /*a600*/  LDSM.16.M88.4 R136, [R159+UR6+0xc800] ;  /* 0x00c800069f88783b */ /* 0x000e220008000200 */
[----:B------:R-:W-:Y:S01]  /*a610*/  HMMA.16816.F32.BF16 R96, R112, R24, R84 ;  /* 0x000000187060723c */ /* 0x000fe20000041854 */
[----:B------:R-:W-:-:S05]  /*a620*/  FADD R6, -R4, R177 ;  /* 0x000000b104067221 */ /* 0x000fca0000000100 */
[----:B--2---:R-:W-:Y:S01]  /*a630*/  HMMA.16816.F32.BF16 R44, R112, R12, R44 ;  /* 0x0000000c702c723c */ /* 0x004fe2000004182c */
[----:B------:R-:W-:-:S05]  /*a640*/  FADD R7, -R5, R176 ;  /* 0x000000b005077221 */ /* 0x000fca0000000100 */
[C---:B---3--:R-:W-:Y:S06]  /*a650*/  HMMA.16816.F32.BF16 R88, R112.reuse, R20, R88 ;  /* 0x000000147058723c */ /* 0x048fec0000041858 */
[C---:B----4-:R-:W-:Y:S06]  /*a660*/  HMMA.16816.F32.BF16 R100, R112.reuse, R16, R100 ;  /* 0x000000107064723c */ /* 0x050fec0000041864 */
[C---:B-----5:R-:W-:Y:S06]  /*a670*/  HMMA.16816.F32.BF16 R56, R112.reuse, R40, R92 ;  /* 0x000000287038723c */ /* 0x060fec000004185c */
[C---:B------:R-:W-:Y:S06]  /*a680*/  HMMA.16816.F32.BF16 R76, R112.reuse, R36, R76 ;  /* 0x00000024704c723c */ /* 0x040fec000004184c */
[C---:B------:R-:W-:Y:S06]  /*a690*/  HMMA.16816.F32.BF16 R80, R112.reuse, R28, R116 ;  /* 0x0000001c7050723c */ /* 0x040fec0000041874 */
[----:B------:R-:W-:Y:S01]  /*a6a0*/  HMMA.16816.F32.BF16 R84, R112, R32, R120 ;  /* 0x000000207054723c */ /* 0x000fe20000041878 */
[----:B------:R-:W1:Y:S01]  /*a6b0*/  LDSM.16.M88.4 R112, [R132+UR6+0xc000] ;  /* 0x00c000068470783b */ /* 0x000e620008000200 */
[----:B------:R-:W-:Y:S01]  /*a6c0*/  FMUL R6, R6, 1.4426950216293334961 ;  /* 0x3fb8aa3b06067820 */ /* 0x000fe20000400000 */
[----:B------:R-:W-:-:S02]  /*a6d0*/  FMUL R7, R7, 1.4426950216293334961 ;  /* 0x3fb8aa3b07077820 */ /* 0x000fc40000400000 */
[----:B------:R-:W2:Y:S03]  /*a6e0*/  LDSM.16.M88.4 R132, [R132+UR6+0xc800] ;  /* 0x00c800068484783b */ /* 0x000ea60008000200 */
[----:B------:R-:W3:Y:S08]  /*a6f0*/  MUFU.EX2 R6, R6 ;  /* 0x0000000600067308 */ /* 0x000ef00000000800 */
[----:B------:R-:W4:Y:S01]  /*a700*/  MUFU.EX2 R7, R7 ;  /* 0x0000000700077308 */ /* 0x000f220000000800 */
[----:B------:R-:W-:-:S02]  /*a710*/  LOP3.LUT R252, R9, 0x40, RZ, 0x3c, !PT ;  /* 0x0000004009fc7812 */ /* 0x000fc400078e3cff */
[----:B------:R-:W-:-:S05]  /*a720*/  LOP3.LUT R168, R159, 0x40, RZ, 0x3c, !PT ;  /* 0x000000409fa87812 */ /* 0x000fca00078e3cff */
[----:B------:R-:W-:Y:S01]  /*a730*/  LDSM.16.M88.4 R148, [R168+UR6+0xc000] ;  /* 0x00c00006a894783b */ /* 0x000fe20008000200 */
[C---:B---3--:R-:W-:Y:S01]  /*a740*/  FMUL R116, R6.reuse, R64 ;  /* 0x0000004006747220 */ /* 0x048fe20000400000 */
[C---:B------:R-:W-:Y:S01]  /*a750*/  FMUL R117, R6.reuse, R65 ;  /* 0x0000004106757220 */ /* 0x040fe20000400000 */
[C---:B------:R-:W-:Y:S01]  /*a760*/  FMUL R48, R6.reuse, R48 ;  /* 0x0000003006307220 */ /* 0x040fe20000400000 */
[C---:B------:R-:W-:Y:S01]  /*a770*/  FMUL R49, R6.reuse, R49 ;  /* 0x0000003106317220 */ /* 0x040fe20000400000 */
[C---:B------:R-:W-:Y:S01]  /*a780*/  FMUL R92, R6.reuse, R52 ;  /* 0x00000034065c7220 */ /* 0x040fe20000400000 */
[C---:B------:R-:W-:Y:S01]  /*a790*/  FMUL R93, R6.reuse, R53 ;  /* 0x00000035065d7220 */ /* 0x040fe20000400000 */
[C---:B------:R-:W-:Y:S01]  /*a7a0*/  FMUL R120, R6.reuse, R60 ;  /* 0x0000003c06787220 */ /* 0x040fe20000400000 */
[C---:B------:R-:W-:Y:S01]  /*a7b0*/  FMUL R121, R6.reuse, R61 ;  /* 0x0000003d06797220 */ /* 0x040fe20000400000 */
[C---:B----4-:R-:W-:Y:S01]  /*a7c0*/  FMUL R118, R7.reuse, R66 ;  /* 0x0000004207767220 */ /* 0x050fe20000400000 */
        /* <DEDUP_REMOVED lines=21> */
[C---:B------:R-:W-:Y:S01]  /*a920*/  FMUL R110, R7.reuse, R110 ;  /* 0x0000006e076e7220 */ /* 0x040fe20000400000 */
[----:B------:R-:W-:Y:S01]  /*a930*/  FMUL R111, R7, R111 ;  /* 0x0000006f076f7220 */ /* 0x000fe20000400000 */
[C---:B0-----:R-:W-:Y:S01]  /*a940*/  HMMA.16816.F32.BF16 R116, R136.reuse, R16, R116 ;  /* 0x000000108874723c */ /* 0x041fe20000041874 */
[----:B------:R-:W0:Y:S04]  /*a950*/  LDSM.16.M88.4 R60, [R252+UR6+0x3000] ;  /* 0x00300006fc3c783b */ /* 0x000e280008000200 */
[----:B------:R-:W3:Y:S01]  /*a960*/  LDSM.16.M88.4 R72, [R252+UR6+0x4000] ;  /* 0x00400006fc48783b */ /* 0x000ee20008000200 */
[C---:B------:R-:W-:Y:S03]  /*a970*/  HMMA.16816.F32.BF16 R48, R136.reuse, R12, R48 ;  /* 0x0000000c8830723c */ /* 0x040fe60000041830 */
[----:B------:R-:W-:Y:S03]  /*a980*/  LDSM.16.M88.4 R52, [R252+UR6+0x1000] ;  /* 0x00100006fc34783b */ /* 0x000fe60008000200 */
[C---:B------:R-:W-:Y:S01]  /*a990*/  HMMA.16816.F32.BF16 R92, R136.reuse, R20, R92 ;  /* 0x00000014885c723c */ /* 0x040fe2000004185c */
[----:B------:R-:W-:Y:S04]  /*a9a0*/  LDSM.16.M88.4 R64, [R252+UR6+0x2000] ;  /* 0x00200006fc40783b */ /* 0x000fe80008000200 */
[----:B------:R-:W-:Y:S01]  /*a9b0*/  LDSM.16.M88.4 R68, [R252+UR6+0x5000] ;  /* 0x00500006fc44783b */ /* 0x000fe20008000200 */
[C---:B------:R-:W-:Y:S03]  /*a9c0*/  HMMA.16816.F32.BF16 R120, R136.reuse, R24, R120 ;  /* 0x000000188878723c */ /* 0x040fe60000041878 */
[----:B------:R-:W-:Y:S03]  /*a9d0*/  LDSM.16.M88.4 R104, [R252+UR6+0x6000] ;  /* 0x00600006fc68783b */ /* 0x000fe60008000200 */
[C---:B------:R-:W-:Y:S01]  /*a9e0*/  HMMA.16816.F32.BF16 R128, R136.reuse, R40, R128 ;  /* 0x000000288880723c */ /* 0x040fe20000041880 */
[----:B------:R-:W-:Y:S05]  /*a9f0*/  LDSM.16.M88.4 R168, [R168+UR6+0xc800] ;  /* 0x00c80006a8a8783b */ /* 0x000fea0008000200 */
[C---:B------:R-:W-:Y:S06]  /*aa00*/  HMMA.16816.F32.BF16 R124, R136.reuse, R36, R124 ;  /* 0x00000024887c723c */ /* 0x040fec000004187c */
[----:B------:R-:W-:Y:S06]  /*aa10*/  HMMA.16816.F32.BF16 R140, R136, R28, R140 ;  /* 0x0000001c888c723c */ /* 0x000fec000004188c */
[----:B-1----:R-:W-:Y:S01]  /*aa20*/  HMMA.16816.F32.BF16 R144, R112, R14, R44 ;  /* 0x0000000e7090723c */ /* 0x002fe2000004182c */
[----:B------:R-:W1:Y:S05]  /*aa30*/  LDSM.16.M88.4 R44, [R252+UR6] ;  /* 0x00000006fc2c783b */ /* 0x000e6a0008000200 */
[----:B------:R-:W-:Y:S01]  /*aa40*/  HMMA.16816.F32.BF16 R136, R136, R32, R108 ;  /* 0x000000208888723c */ /* 0x000fe2000004186c */
[----:B------:R-:W4:Y:S01]  /*aa50*/  LDSM.16.M88.4 R108, [R252+UR6+0x7000] ;  /* 0x00700006fc6c783b */ /* 0x000f220008000200 */
[----:B------:R-:W-:-:S04]  /*aa60*/  LOP3.LUT R12, R159, 0x60, RZ, 0x3c, !PT ;  /* 0x000000609f0c7812 */ /* 0x000fc800078e3cff */
[C---:B------:R-:W-:Y:S06]  /*aa70*/  HMMA.16816.F32.BF16 R96, R112.reuse, R26, R96 ;  /* 0x0000001a7060723c */ /* 0x040fec0000041860 */
[C---:B------:R-:W-:Y:S06]  /*aa80*/  HMMA.16816.F32.BF16 R56, R112.reuse, R42, R56 ;  /* 0x0000002a7038723c */ /* 0x040fec0000041838 */
[C---:B------:R-:W-:Y:S06]  /*aa90*/  HMMA.16816.F32.BF16 R88, R112.reuse, R22, R88 ;  /* 0x000000167058723c */ /* 0x040fec0000041858 */
[C---:B------:R-:W-:Y:S06]  /*aaa0*/  HMMA.16816.F32.BF16 R100, R112.reuse, R18, R100 ;  /* 0x000000127064723c */ /* 0x040fec0000041864 */
[C---:B------:R-:W-:Y:S06]  /*aab0*/  HMMA.16816.F32.BF16 R76, R112.reuse, R38, R76 ;  /* 0x00000026704c723c */ /* 0x040fec000004184c */
[C---:B------:R-:W-:Y:S06]  /*aac0*/  HMMA.16816.F32.BF16 R80, R112.reuse, R30, R80 ;  /* 0x0000001e7050723c */ /* 0x040fec0000041850 */
[----:B------:R-:W-:Y:S06]  /*aad0*/  HMMA.16816.F32.BF16 R84, R112, R34, R84 ;  /* 0x000000227054723c */ /* 0x000fec0000041854 */
[----:B--2---:R-:W-:Y:S01]  /*aae0*/  HMMA.16816.F32.BF16 R116, R132, R18, R116 ;  /* 0x000000128474723c */ /* 0x004fe20000041874 */
[----:B------:R-:W2:Y:S05]  /*aaf0*/  LDSM.16.M88.4 R16, [R12+UR6+0xc000] ;  /* 0x00c000060c10783b */ /* 0x000eaa0008000200 */
[----:B0-----:R-:W-:Y:S06]  /*ab00*/  HMMA.16816.F32.BF16 R96, R148, R60, R96 ;  /* 0x0000003c9460723c */ /* 0x001fec0000041860 */
[----:B------:R-:W-:Y:S06]  /*ab10*/  HMMA.16816.F32.BF16 R92, R132, R22, R92 ;  /* 0x00000016845c723c */ /* 0x000fec000004185c */
[C---:B---3--:R-:W-:Y:S06]  /*ab20*/  HMMA.16816.F32.BF16 R56, R148.reuse, R72, R56 ;  /* 0x000000489438723c */ /* 0x048fec0000041838 */
[C---:B-1----:R-:W-:Y:S06]  /*ab30*/  HMMA.16816.F32.BF16 R144, R148.reuse, R44, R144 ;  /* 0x0000002c9490723c */ /* 0x042fec0000041890 */
[C---:B------:R-:W-:Y:S06]  /*ab40*/  HMMA.16816.F32.BF16 R88, R148.reuse, R52, R88 ;  /* 0x000000349458723c */ /* 0x040fec0000041858 */
[C---:B------:R-:W-:Y:S06]  /*ab50*/  HMMA.16816.F32.BF16 R20, R148.reuse, R64, R100 ;  /* 0x000000409414723c */ /* 0x040fec0000041864 */
[C---:B------:R-:W-:Y:S06]  /*ab60*/  HMMA.16816.F32.BF16 R76, R148.reuse, R68, R76 ;  /* 0x00000044944c723c */ /* 0x040fec000004184c */
[C---:B------:R-:W-:Y:S06]  /*ab70*/  HMMA.16816.F32.BF16 R80, R148.reuse, R104, R80 ;  /* 0x000000689450723c */ /* 0x040fec0000041850 */
[----:B----4-:R-:W-:Y:S06]  /*ab80*/  HMMA.16816.F32.BF16 R148, R148, R108, R84 ;  /* 0x0000006c9494723c */ /* 0x010fec0000041854 */
[C---:B------:R-:W-:Y:S01]  /*ab90*/  HMMA.16816.F32.BF16 R48, R132.reuse, R14, R48 ;  /* 0x0000000e8430723c */ /* 0x040fe20000041830 */
[----:B------:R-:W0:Y:S05]  /*aba0*/  LDSM.16.M88.4 R12, [R12+UR6+0xc800] ;  /* 0x00c800060c0c783b */ /* 0x000e2a0008000200 */
[C---:B------:R-:W-:Y:S06]  /*abb0*/  HMMA.16816.F32.BF16 R120, R132.reuse, R26, R120 ;  /* 0x0000001a8478723c */ /* 0x040fec0000041878 */
[C---:B------:R-:W-:Y:S06]  /*abc0*/  HMMA.16816.F32.BF16 R128, R132.reuse, R42, R128 ;  /* 0x0000002a8480723c */ /* 0x040fec0000041880 */
[C---:B------:R-:W-:Y:S06]  /*abd0*/  HMMA.16816.F32.BF16 R124, R132.reuse, R38, R124 ;  /* 0x00000026847c723c */ /* 0x040fec000004187c */
[C---:B------:R-:W-:Y:S06]  /*abe0*/  HMMA.16816.F32.BF16 R140, R132.reuse, R30, R140 ;  /* 0x0000001e848c723c */ /* 0x040fec000004188c */
[----:B------:R-:W-:Y:S06]  /*abf0*/  HMMA.16816.F32.BF16 R136, R132, R34, R136 ;  /* 0x000000228488723c */ /* 0x000fec0000041888 */
[C---:B--2---:R-:W-:Y:S06]  /*ac00*/  HMMA.16816.F32.BF16 R84, R16.reuse, R62, R96 ;  /* 0x0000003e1054723c */ /* 0x044fec0000041860 */
[----:B------:R-:W-:Y:S06]  /*ac10*/  HMMA.16816.F32.BF16 R96, R16, R74, R56 ;  /* 0x0000004a1060723c */ /* 0x000fec0000041838 */
[----:B------:R-:W-:Y:S06]  /*ac20*/  HMMA.16816.F32.BF16 R24, R168, R52, R92 ;  /* 0x00000034a818723c */ /* 0x000fec000004185c */
[C---:B------:R-:W-:Y:S06]  /*ac30*/  HMMA.16816.F32.BF16 R56, R16.reuse, R106, R80 ;  /* 0x0000006a1038723c */ /* 0x040fec0000041850 */
[C---:B------:R-:W-:Y:S06]  /*ac40*/  HMMA.16816.F32.BF16 R100, R16.reuse, R46, R144 ;  /* 0x0000002e1064723c */ /* 0x040fec0000041890 */
[C---:B------:R-:W-:Y:S06]  /*ac50*/  HMMA.16816.F32.BF16 R88, R16.reuse, R54, R88 ;  /* 0x000000361058723c */ /* 0x040fec0000041858 */
[C---:B------:R-:W-:Y:S06]  /*ac60*/  HMMA.16816.F32.BF16 R92, R16.reuse, R66, R20 ;  /* 0x00000042105c723c */ /* 0x040fec0000041814 */
[C---:B------:R-:W-:Y:S06]  /*ac70*/  HMMA.16816.F32.BF16 R76, R16.reuse, R70, R76 ;  /* 0x00000046104c723c */ /* 0x040fec000004184c */
[----:B------:R-:W-:Y:S01]  /*ac80*/  HMMA.16816.F32.BF16 R80, R16, R110, R148 ;  /* 0x0000006e1050723c */ /* 0x000fe20000041894 */
[----:B------:R-:W1:Y:S05]  /*ac90*/  LDC R16, c[0x0][0x280] ;  /* 0x0000a000ff107b82 */ /* 0x000e6a0000000800 */
[C---:B------:R-:W-:Y:S03]  /*aca0*/  HMMA.16816.F32.BF16 R48, R168.reuse, R44, R48 ;  /* 0x0000002ca830723c */ /* 0x040fe60000041830 */
[----:B------:R-:W2:Y:S03]  /*acb0*/  LDC R18, c[0x0][0x264] ;  /* 0x00009900ff127b82 */ /* 0x000ea60000000800 */
[----:B------:R-:W-:Y:S01]  /*acc0*/  HMMA.16816.F32.BF16 R116, R168, R64, R116 ;  /* 0x00000040a874723c */ /* 0x000fe20000041874 */
[----:B------:R-:W-:-:S04]  /*acd0*/  UIADD3 UR4, UR4, 0x40, URZ ;  /* 0x0000004004047890 */ /* 0x000fc8000fffe03f */
[----:B------:R-:W3:Y:S01]  /*ace0*/  LDC R17, c[0x0][0x254] ;  /* 0x00009500ff117b82 */ /* 0x000ee20000000800 */
[C---:B------:R-:W-:Y:S06]  /*acf0*/  HMMA.16816.F32.BF16 R120, R168.reuse, R60, R120 ;  /* 0x0000003ca878723c */ /* 0x040fec0000041878 */
[C---:B------:R-:W-:Y:S06]  /*ad00*/  HMMA.16816.F32.BF16 R128, R168.reuse, R72, R128 ;  /* 0x00000048a880723c */ /* 0x040fec0000041880 */
[C---:B------:R-:W-:Y:S06]  /*ad10*/  HMMA.16816.F32.BF16 R124, R168.reuse, R68, R124 ;  /* 0x00000044a87c723c */ /* 0x040fec000004187c */
[C---:B------:R-:W-:Y:S06]  /*ad20*/  HMMA.16816.F32.BF16 R140, R168.reuse, R104, R140 ;  /* 0x00000068a88c723c */ /* 0x040fec000004188c */
[----:B------:R-:W-:Y:S01]  /*ad30*/  HMMA.16816.F32.BF16 R136, R168, R108, R136 ;  /* 0x0000006ca888723c */ /* 0x000fe20000041888 */
[----:B-1----:R-:W-:Y:S01]  /*ad40*/  ISETP.LE.AND P1, PT, R16, UR4, PT ;  /* 0x0000000410007c0c */ /* 0x002fe2000bf23270 */
[----:B------:R-:W-:Y:S01]  /*ad50*/  FFMA R209, R0, R209, R160 ;  /* 0x000000d100d17223 */ /* 0x000fe200000000a0 */
[----:B------:R-:W-:-:S03]  /*ad60*/  FFMA R207, R6, R207, R158 ;  /* 0x000000cf06cf7223 */ /* 0x000fc6000000009e */
[----:B0-----:R-:W-:Y:S01]  /*ad70*/  HMMA.16816.F32.BF16 R48, R12, R46, R48 ;  /* 0x0000002e0c30723c */ /* 0x001fe20000041830 */
[----:B------:R-:W-:Y:S01]  /*ad80*/  FFMA R205, R7, R205, R164 ;  /* 0x000000cd07cd7223 */ /* 0x000fe200000000a4 */
[----:B--2---:R-:W-:Y:S01]  /*ad90*/  LEA R11, R18, R11, 0x6 ;  /* 0x0000000b120b7211 */ /* 0x004fe200078e30ff */
[----:B---3--:R-:W-:-:S03]  /*ada0*/  IMAD R10, R17, 0x40, R10 ;  /* 0x00000040110a7824 */ /* 0x008fc600078e020a */
[----:B------:R-:W-:Y:S01]  /*adb0*/  HMMA.16816.F32.BF16 R52, R12, R54, R24 ;  /* 0x000000360c34723c */ /* 0x000fe20000041818 */
[----:B------:R-:W-:Y:S01]  /*adc0*/  MOV R180, R2 ;  /* 0x0000000200b47202 */ /* 0x000fe20000000f00 */
[----:B------:R-:W-:Y:S01]  /*add0*/  IMAD.MOV.U32 R177, RZ, RZ, R4 ;  /* 0x000000ffffb17224 */ /* 0x000fe200078e0004 */
[----:B------:R-:W-:-:S03]  /*ade0*/  MOV R179, R3 ;  /* 0x0000000300b37202 */ /* 0x000fc60000000f00 */
[----:B------:R-:W-:Y:S01]  /*adf0*/  HMMA.16816.F32.BF16 R64, R12, R66, R116 ;  /* 0x000000420c40723c */ /* 0x000fe20000041874 */
[----:B------:R-:W-:-:S05]  /*ae00*/  MOV R176, R5 ;  /* 0x0000000500b07202 */ /* 0x000fca0000000f00 */
[C---:B------:R-:W-:Y:S06]  /*ae10*/  HMMA.16816.F32.BF16 R60, R12.reuse, R62, R120 ;  /* 0x0000003e0c3c723c */ /* 0x040fec0000041878 */
[C---:B------:R-:W-:Y:S06]  /*ae20*/  HMMA.16816.F32.BF16 R72, R12.reuse, R74, R128 ;  /* 0x0000004a0c48723c */ /* 0x040fec0000041880 */
[C---:B------:R-:W-:Y:S06]  /*ae30*/  HMMA.16816.F32.BF16 R68, R12.reuse, R70, R124 ;  /* 0x000000460c44723c */ /* 0x040fec000004187c */
[C---:B------:R-:W-:Y:S06]  /*ae40*/  HMMA.16816.F32.BF16 R104, R12.reuse, R106, R140 ;  /* 0x0000006a0c68723c */ /* 0x040fec000004188c */
[----:B------:R-:W-:Y:S01]  /*ae50*/  HMMA.16816.F32.BF16 R108, R12, R110, R136 ;  /* 0x0000006e0c6c723c */ /* 0x000fe20000041888 */
[----:B------:R-:W-:-:S08]  /*ae60*/  NOP ;  /* 0x0000000000007918 */ /* 0x000fd00000000000 */
[----:B------:R-:W-:-:S15]  /*ae70*/  @!P1 BRA `(.L_x_1) ;  /* 0xffffffa0000c9947 */ /* 0x000fde000383ffff */
.L_x_0:
[----:B------:R-:W0:Y:S01]  /*ae80*/  S2R R8, SR_TID.X ;  /* 0x0000000000087919 */ /* 0x000e220000002100 */
[----:B------:R-:W1:Y:S01]  /*ae90*/  LDC R28, c[0x0][0x278] ;  /* 0x00009e00ff1c7b82 */ /* 0x000e620000000800 */
[----:B------:R-:W-:Y:S01]  /*aea0*/  FMUL R30, R211, 8388608 ;  /* 0x4b000000d31e7820 */ /* 0x000fe20000400000 */
[----:B------:R-:W-:Y:S01]  /*aeb0*/  FMUL R32, R209, 8388608 ;  /* 0x4b000000d1207820 */ /* 0x000fe20000400000 */
[----:B------:R-:W-:Y:S01]  /*aec0*/  FSETP.GEU.AND P2, PT, R211, 1.175494350822287508e-38, PT ;  /* 0x00800000d300780b */ /* 0x000fe20003f4e000 */
[----:B------:R-:W-:Y:S01]  /*aed0*/  IMAD.MOV.U32 R26, RZ, RZ, R55 ;  /* 0x000000ffff1a7224 */ /* 0x000fe200078e0037 */
[----:B------:R-:W-:Y:S01]  /*aee0*/  FSETP.GEU.AND P3, PT, R209, 1.175494350822287508e-38, PT ;  /* 0x00800000d100780b */ /* 0x000fe20003f6e000 */
[----:B------:R-:W-:Y:S01]  /*aef0*/  FMUL R34, R207, 8388608 ;  /* 0x4b000000cf227820 */ /* 0x000fe20000400000 */
[C---:B------:R-:W-:Y:S01]  /*af00*/  FSETP.GT.AND P1, PT, |R205|.reuse, 8.50705917302346158658e+37, PT ;  /* 0x7e800000cd00780b */ /* 0x040fe20003f24200 */
[----:B------:R-:W-:Y:S01]  /*af10*/  IMAD.MOV.U32 R112, RZ, RZ, R78 ;  /* 0x000000ffff707224 */ /* 0x000fe200078e004e */
[----:B------:R-:W-:Y:S01]  /*af20*/  FSEL R30, R30, R211, !P2 ;  /* 0x000000d31e1e7208 */ /* 0x000fe20005000000 */
[----:B----4-:R-:W-:Y:S01]  /*af30*/  IMAD.MOV.U32 R24, RZ, RZ, R65 ;  /* 0x000000ffff187224 */ /* 0x010fe200078e0041 */
[----:B------:R-:W-:Y:S01]  /*af40*/  FSEL R32, R32, R209, !P3 ;  /* 0x000000d120207208 */ /* 0x000fe20005800000 */
[----:B------:R-:W-:Y:S01]  /*af50*/  IMAD.MOV.U32 R16, RZ, RZ, R72 ;  /* 0x000000ffff107224 */ /* 0x000fe200078e0048 */
[----:B------:R-:W-:Y:S01]  /*af60*/  FSEL R38, RZ, -23, P3 ;  /* 0xc1b80000ff267808 */ /* 0x000fe20001800000 */
[----:B------:R-:W-:Y:S01]  /*af70*/  IMAD.MOV.U32 R134, RZ, RZ, R90 ;  /* 0x000000ffff867224 */ /* 0x000fe200078e005a */
[C---:B------:R-:W-:Y:S01]  /*af80*/  FSETP.GEU.AND P3, PT, |R205|.reuse, 1.175494350822287508e-38, PT ;  /* 0x00800000cd00780b */ /* 0x040fe20003f6e200 */
[----:B------:R-:W-:Y:S01]  /*af90*/  IMAD.MOV.U32 R130, RZ, RZ, R95 ;  /* 0x000000ffff827224 */ /* 0x000fe200078e005f */
[----:B------:R-:W-:Y:S01]  /*afa0*/  FSETP.GEU.AND P5, PT, R205, 1.175494350822287508e-38, PT ;  /* 0x00800000cd00780b */ /* 0x000fe20003fae000 */
[----:B------:R-:W-:Y:S01]  /*afb0*/  IMAD.MOV.U32 R126, RZ, RZ, R85 ;  /* 0x000000ffff7e7224 */ /* 0x000fe200078e0055 */
[----:B------:R-:W-:Y:S01]  /*afc0*/  MOV R138, R102 ;  /* 0x00000066008a7202 */ /* 0x000fe20000000f00 */
[----:B------:R-:W-:Y:S01]  /*afd0*/  @P1 FMUL R111, R111, 0.25 ;  /* 0x3e8000006f6f1820 */ /* 0x000fe20000400000 */
[----:B------:R-:W-:Y:S01]  /*afe0*/  MOV R120, R96 ;  /* 0x0000006000787202 */ /* 0x000fe20000000f00 */
[----:B------:R-:W-:Y:S01]  /*aff0*/  @P1 FMUL R110, R110, 0.25 ;  /* 0x3e8000006e6e1820 */ /* 0x000fe20000400000 */
[----:B------:R-:W-:Y:S01]  /*b000*/  MOV R102, R56 ;  /* 0x0000003800667202 */ /* 0x000fe20000000f00 */
[----:B------:R-:W-:Y:S01]  /*b010*/  @P1 FMUL R107, R107, 0.25 ;  /* 0x3e8000006b6b1820 */ /* 0x000fe20000400000 */
[----:B------:R-:W-:Y:S01]  /*b020*/  MOV R44, R64 ;  /* 0x00000040002c7202 */ /* 0x000fe20000000f00 */
[----:B------:R-:W-:Y:S01]  /*b030*/  IMAD.MOV.U32 R64, RZ, RZ, R62 ;  /* 0x000000ffff407224 */ /* 0x000fe200078e003e */
[----:B------:R-:W-:Y:S01]  /*b040*/  MOV R96, R58 ;  /* 0x0000003a00607202 */ /* 0x000fe20000000f00 */
[----:B------:R-:W-:Y:S01]  /*b050*/  @P1 FMUL R106, R106, 0.25 ;  /* 0x3e8000006a6a1820 */ /* 0x000fe20000400000 */
[----:B------:R-:W-:Y:S01]  /*b060*/  MOV R56, R50 ;  /* 0x0000003200387202 */ /* 0x000fe20000000f00 */
[----:B------:R-:W-:Y:S01]  /*b070*/  @P1 FMUL R70, R70, 0.25 ;  /* 0x3e80000046461820 */ /* 0x000fe20000400000 */
[----:B0-----:R-:W-:Y:S01]  /*b080*/  SHF.L.U32 R0, R8, 0xb, RZ ;  /* 0x0000000b08007819 */ /* 0x001fe200000006ff */
[----:B------:R-:W-:Y:S01]  /*b090*/  @P1 FMUL R74, R74, 0.25 ;  /* 0x3e8000004a4a1820 */ /* 0x000fe20000400000 */
[----:B------:R-:W-:Y:S01]  /*b0a0*/  LOP3.LUT R7, R8, 0x3f, RZ, 0xc0, !PT ;  /* 0x0000003f08077812 */ /* 0x000fe200078ec0ff */
[----:B------:R-:W-:Y:S01]  /*b0b0*/  @P1 FMUL R64, R64, 0.25 ;  /* 0x3e80000040401820 */ /* 0x000fe20000400000 */
[----:B------:R-:W-:Y:S01]  /*b0c0*/  LOP3.LUT R6, R0, 0x3000, RZ, 0xc0, !PT ;  /* 0x0000300000067812 */ /* 0x000fe200078ec0ff */
[----:B------:R-:W-:Y:S01]  /*b0d0*/  @P1 FMUL R26, R26, 0.25 ;  /* 0x3e8000001a1a1820 */ /* 0x000fe20000400000 */
[----:B------:R-:W-:Y:S01]  /*b0e0*/  SHF.R.U32.HI R29, RZ, 0x5, R8 ;  /* 0x00000005ff1d7819 */ /* 0x000fe20000011608 */
[----:B------:R-:W-:Y:S01]  /*b0f0*/  @P1 FMUL R54, R54, 0.25 ;  /* 0x3e80000036361820 */ /* 0x000fe20000400000 */
[----:B------:R-:W-:Y:S01]  /*b100*/  LOP3.LUT R0, R8, 0x40, RZ, 0xc0, !PT ;  /* 0x0000004008007812 */ /* 0x000fe200078ec0ff */
[----:B------:R-:W-:Y:S01]  /*b110*/  IMAD R7, R7, 0x10, R6 ;  /* 0x0000001007077824 */ /* 0x000fe200078e0206 */
[----:B------:R-:W-:Y:S01]  /*b120*/  SGXT.U32 R29, R29, 0x2 ;  /* 0x000000021d1d781a */ /* 0x000fe20000000000 */
[----:B------:R-:W-:Y:S01]  /*b130*/  @P1 FMUL R56, R56, 0.25 ;  /* 0x3e80000038381820 */ /* 0x000fe20000400000 */
[----:B------:R-:W-:Y:S01]  /*b140*/  SHF.R.U32.HI R0, RZ, 0x1, R0 ;  /* 0x00000001ff007819 */ /* 0x000fe20000011600 */
[----:B------:R-:W-:Y:S01]  /*b150*/  @!P3 FMUL R111, R111, 16777216 ;  /* 0x4b8000006f6fb820 */ /* 0x000fe20000400000 */
[C---:B------:R-:W-:Y:S01]  /*b160*/  SHF.L.U32 R9, R8.reuse, 0x4, RZ ;  /* 0x0000000408097819 */ /* 0x040fe200000006ff */
[----:B-1----:R-:W-:Y:S01]  /*b170*/  IMAD R29, R29, R28, RZ ;  /* 0x0000001c1d1d7224 */ /* 0x002fe200078e02ff */
[----:B------:R-:W-:Y:S01]  /*b180*/  LOP3.LUT R6, R8, 0x7f, RZ, 0xc0, !PT ;  /* 0x0000007f08067812 */ /* 0x000fe200078ec0ff */
[----:B------:R-:W-:Y:S01]  /*b190*/  @!P3 FMUL R110, R110, 16777216 ;  /* 0x4b8000006e6eb820 */ /* 0x000fe20000400000 */
[----:B------:R-:W-:Y:S01]  /*b1a0*/  LOP3.LUT R0, R7, R0, RZ, 0x3c, !PT ;  /* 0x0000000007007212 */ /* 0x000fe200078e3cff */
[----:B------:R-:W-:Y:S01]  /*b1b0*/  @!P3 FMUL R107, R107, 16777216 ;  /* 0x4b8000006b6bb820 */ /* 0x000fe20000400000 */
[----:B------:R-:W-:Y:S01]  /*b1c0*/  SHF.L.U32 R7, R8, 0x5, RZ ;  /* 0x0000000508077819 */ /* 0x000fe200000006ff */
[----:B------:R-:W-:Y:S01]  /*b1d0*/  @!P3 FMUL R106, R106, 16777216 ;  /* 0x4b8000006a6ab820 */ /* 0x000fe20000400000 */
[----:B------:R-:W-:Y:S01]  /*b1e0*/  LOP3.LUT R9, R9, 0x70, RZ, 0xc0, !PT ;  /* 0x0000007009097812 */ /* 0x000fe200078ec0ff */
[----:B------:R-:W-:Y:S01]  /*b1f0*/  @!P3 FMUL R70, R70, 16777216 ;  /* 0x4b8000004646b820 */ /* 0x000fe20000400000 */
[----:B------:R-:W-:Y:S01]  /*b200*/  ISETP.GE.U32.AND P0, PT, R6, 0x20, PT ;  /* 0x000000200600780c */ /* 0x000fe20003f06070 */
[----:B------:R-:W-:Y:S01]  /*b210*/  @!P3 FMUL R74, R74, 16777216 ;  /* 0x4b8000004a4ab820 */ /* 0x000fe20000400000 */
[----:B------:R-:W-:Y:S01]  /*b220*/  LEA R31, R28, R29, 0x2 ;  /* 0x0000001d1c1f7211 */ /* 0x000fe200078e10ff */
[----:B------:R-:W-:Y:S01]  /*b230*/  @!P3 FMUL R64, R64, 16777216 ;  /* 0x4b8000004040b820 */ /* 0x000fe20000400000 */
[----:B------:R-:W-:Y:S01]  /*b240*/  LOP3.LUT R6, R8, 0x18, RZ, 0xc0, !PT ;  /* 0x0000001808067812 */ /* 0x000fe200078ec0ff */
[----:B------:R-:W-:Y:S01]  /*b250*/  @!P3 FMUL R26, R26, 16777216 ;  /* 0x4b8000001a1ab820 */ /* 0x000fe20000400000 */
[----:B------:R-:W-:Y:S01]  /*b260*/  LOP3.LUT R7, R7, 0xc60, RZ, 0xc0, !PT ;  /* 0x00000c6007077812 */ /* 0x000fe200078ec0ff */
[----:B------:R-:W-:Y:S01]  /*b270*/  @!P3 FMUL R54, R54, 16777216 ;  /* 0x4b8000003636b820 */ /* 0x000fe20000400000 */
[----:B------:R-:W-:Y:S01]  /*b280*/  IADD3 R9, R9, UR6, RZ ;  /* 0x0000000609097c10 */ /* 0x000fe2000fffe0ff */
[----:B------:R-:W-:Y:S01]  /*b290*/  @!P3 FMUL R56, R56, 16777216 ;  /* 0x4b8000003838b820 */ /* 0x000fe20000400000 */
[----:B------:R-:W-:Y:S01]  /*b2a0*/  LEA R33, R28, R31, 0x2 ;  /* 0x0000001f1c217211 */ /* 0x000fe200078e10ff */
[C---:B------:R-:W-:Y:S01]  /*b2b0*/  IMAD R131, R6.reuse, 0x200, R7 ;  /* 0x0000020006837824 */ /* 0x040fe200078e0207 */
[----:B------:R-:W-:Y:S01]  /*b2c0*/  LEA.HI R6, R6, R9, RZ, 0x1f ;  /* 0x0000000906067211 */ /* 0x000fe200078ff8ff */
[----:B------:R-:W-:Y:S01]  /*b2d0*/  FMUL R7, R205, 8388608 ;  /* 0x4b000000cd077820 */ /* 0x000fe20000400000 */
[----:B------:R-:W-:Y:S01]  /*b2e0*/  IADD3 R9, R30, -0x3f3504f3, RZ ;  /* 0xc0cafb0d1e097810 */ /* 0x000fe20007ffe0ff */
[----:B------:R-:W-:Y:S01]  /*b2f0*/  IMAD R35, R28, 0x4, R33 ;  /* 0x000000041c237824 */ /* 0x000fe200078e0221 */
[----:B------:R-:W-:Y:S01]  /*b300*/  MOV R50, R51 ;  /* 0x0000003300327202 */ /* 0x000fe20000000f00 */
[----:B------:R-:W-:Y:S01]  /*b310*/  VIADD R45, R32, 0xc0cafb0d ;  /* 0xc0cafb0d202d7836 */ /* 0x000fe20000000000 */
[----:B------:R-:W-:Y:S01]  /*b320*/  LOP3.LUT R11, R9, 0xff800000, RZ, 0xc0, !PT ;  /* 0xff800000090b7812 */ /* 0x000fe200078ec0ff */
[----:B------:R-:W-:Y:S01]  /*b330*/  IMAD R37, R28, 0x4, R35 ;  /* 0x000000041c257824 */ /* 0x000fe200078e0223 */
[----:B------:R-:W-:Y:S01]  /*b340*/  FSEL R7, R7, R205, !P5 ;  /* 0x000000cd07077208 */ /* 0x000fe20006800000 */
[----:B------:R-:W-:Y:S01]  /*b350*/  @P1 FMUL R205, R205, 0.25 ;  /* 0x3e800000cdcd1820 */ /* 0x000fe20000400000 */
[----:B------:R-:W-:Y:S01]  /*b360*/  MOV R22, R66 ;  /* 0x0000004200167202 */ /* 0x000fe20000000f00 */
[----:B------:R-:W-:Y:S01]  /*b370*/  @P1 FMUL R50, R50, 0.25 ;  /* 0x3e80000032321820 */ /* 0x000fe20000400000 */
[----:B------:R-:W-:Y:S01]  /*b380*/  MOV R20, R67 ;  /* 0x0000004300147202 */ /* 0x000fe20000000f00 */
[----:B------:R-:W-:Y:S01]  /*b390*/  @!P3 FMUL R205, R205, 16777216 ;  /* 0x4b800000cdcdb820 */ /* 0x000fe20000400000 */
[----:B------:R-:W-:Y:S01]  /*b3a0*/  MOV R62, R63 ;  /* 0x0000003f003e7202 */ /* 0x000fe20000000f00 */
[----:B------:R-:W-:Y:S01]  /*b3b0*/  @P1 FMUL R22, R22, 0.25 ;  /* 0x3e80000016161820 */ /* 0x000fe20000400000 */
[----:B------:R-:W-:Y:S01]  /*b3c0*/  MOV R58, R75 ;  /* 0x0000004b003a7202 */ /* 0x000fe20000000f00 */
[----:B------:R-:W-:Y:S01]  /*b3d0*/  @P1 FMUL R20, R20, 0.25 ;  /* 0x3e80000014141820 */ /* 0x000fe20000400000 */
[----:B------:R-:W-:Y:S01]  /*b3e0*/  MOV R12, R71 ;  /* 0x00000047000c7202 */ /* 0x000fe20000000f00 */
[----:B------:R-:W-:Y:S01]  /*b3f0*/  @P1 FMUL R62, R62, 0.25 ;  /* 0x3e8000003e3e1820 */ /* 0x000fe20000400000 */
[----:B------:R-:W-:Y:S01]  /*b400*/  FSEL R36, RZ, -23, P2 ;  /* 0xc1b80000ff247808 */ /* 0x000fe20001000000 */
[----:B------:R-:W-:Y:S01]  /*b410*/  @P1 FMUL R58, R58, 0.25 ;  /* 0x3e8000003a3a1820 */ /* 0x000fe20000400000 */
[----:B------:R-:W-:Y:S01]  /*b420*/  I2FP.F32.S32 R9, R11 ;  /* 0x0000000b00097245 */ /* 0x000fe20000201400 */
[----:B------:R-:W-:Y:S01]  /*b430*/  @P1 FMUL R12, R12, 0.25 ;  /* 0x3e8000000c0c1820 */ /* 0x000fe20000400000 */
[----:B------:R-:W-:Y:S01]  /*b440*/  LEA R39, R28, R37, 0x2 ;  /* 0x000000251c277211 */ /* 0x000fe200078e10ff */
[----:B------:R-:W-:Y:S01]  /*b450*/  @!P3 FMUL R58, R58, 16777216 ;  /* 0x4b8000003a3ab820 */ /* 0x000fe20000400000 */
[----:B------:R-:W-:Y:S01]  /*b460*/  FSETP.GT.AND P2, PT, |R207|, 8.50705917302346158658e+37, PT ;  /* 0x7e800000cf00780b */ /* 0x000fe20003f44200 */
[----:B------:R-:W-:Y:S01]  /*b470*/  FFMA.FTZ R36, R9, 1.1920928955078125e-07, R36 ;  /* 0x3400000009247823 */ /* 0x000fe20000010024 */
[----:B------:R-:W-:Y:S01]  /*b480*/  MOV R118, R98 ;  /* 0x0000006200767202 */ /* 0x000fe20000000f00 */
[----:B------:R-:W-:Y:S01]  /*b490*/  IMAD.MOV.U32 R98, RZ, RZ, R57 ;  /* 0x000000ffff627224 */ /* 0x000fe200078e0039 */
[----:B------:R-:W0:Y:S01]  /*b4a0*/  MUFU.RCP R9, R205 ;  /* 0x000000cd00097308 */ /* 0x000e220000001000 */
[----:B------:R-:W-:-:S02]  /*b4b0*/  IMAD R57, R28, 0x4, R39 ;  /* 0x000000041c397824 */ /* 0x000fc400078e0227 */
[----:B------:R-:W-:Y:S01]  /*b4c0*/  @!P3 FMUL R12, R12, 16777216 ;  /* 0x4b8000000c0cb820 */ /* 0x000fe20000400000 */
[----:B------:R-:W-:Y:S01]  /*b4d0*/  @!P3 FMUL R62, R62, 16777216 ;  /* 0x4b8000003e3eb820 */ /* 0x000fe20000400000 */
[----:B------:R-:W-:Y:S01]  /*b4e0*/  @!P3 FMUL R20, R20, 16777216 ;  /* 0x4b8000001414b820 */ /* 0x000fe20000400000 */
[----:B------:R-:W-:Y:S01]  /*b4f0*/  @!P3 FMUL R22, R22, 16777216 ;  /* 0x4b8000001616b820 */ /* 0x000fe20000400000 */
[----:B------:R-:W-:Y:S01]  /*b500*/  @!P3 FMUL R50, R50, 16777216 ;  /* 0x4b8000003232b820 */ /* 0x000fe20000400000 */
[----:B------:R-:W-:Y:S01]  /*b510*/  FSETP.GEU.AND P3, PT, |R207|, 1.175494350822287508e-38, PT ;  /* 0x00800000cf00780b */ /* 0x000fe20003f6e200 */
[----:B------:R-:W1:Y:S01]  /*b520*/  S2R R182, SR_TID.X ;  /* 0x0000000000b67919 */ /* 0x000e620000002100 */
[----:B------:R-:W-:Y:S01]  /*b530*/  MOV R124, R86 ;  /* 0x00000056007c7202 */ /* 0x000fe20000000f00 */
[----:B------:R-:W-:Y:S01]  /*b540*/  @P2 FMUL R109, R109, 0.25 ;  /* 0x3e8000006d6d2820 */ /* 0x000fe20000400000 */
[----:B------:R-:W-:Y:S01]  /*b550*/  MOV R86, R59 ;  /* 0x0000003b00567202 */ /* 0x000fe20000000f00 */
[----:B------:R-:W-:Y:S01]  /*b560*/  @P2 FMUL R108, R108, 0.25 ;  /* 0x3e8000006c6c2820 */ /* 0x000fe20000400000 */
[----:B------:R-:W-:Y:S01]  /*b570*/  LEA R59, R28, R57, 0x2 ;  /* 0x000000391c3b7211 */ /* 0x000fe200078e10ff */
[----:B------:R-:W-:Y:S01]  /*b580*/  @P2 FMUL R105, R105, 0.25 ;  /* 0x3e80000069692820 */ /* 0x000fe20000400000 */
[C---:B------:R-:W-:Y:S01]  /*b590*/  FSETP.GEU.AND P4, PT, R207.reuse, 1.175494350822287508e-38, PT ;  /* 0x00800000cf00780b */ /* 0x040fe20003f8e000 */
[----:B------:R-:W-:Y:S01]  /*b5a0*/  @P2 FMUL R104, R104, 0.25 ;  /* 0x3e80000068682820 */ /* 0x000fe20000400000 */
[----:B------:R-:W-:Y:S01]  /*b5b0*/  MOV R128, R84 ;  /* 0x0000005400807202 */ /* 0x000fe20000000f00 */
[----:B------:R-:W-:Y:S01]  /*b5c0*/  IMAD.MOV.U32 R84, RZ, RZ, R82 ;  /* 0x000000ffff547224 */ /* 0x000fe200078e0052 */
[----:B------:R-:W-:Y:S01]  /*b5d0*/  MOV R132, R94 ;  /* 0x0000005e00847202 */ /* 0x000fe20000000f00 */
[----:B------:R-:W-:Y:S01]  /*b5e0*/  @P2 FMUL R68, R68, 0.25 ;  /* 0x3e80000044442820 */ /* 0x000fe20000400000 */
[----:B------:R-:W-:Y:S01]  /*b5f0*/  MOV R116, R76 ;  /* 0x0000004c00747202 */ /* 0x000fe20000000f00 */
[----:B------:R-:W-:Y:S01]  /*b600*/  @P2 FMUL R16, R16, 0.25 ;  /* 0x3e80000010102820 */ /* 0x000fe20000400000 */
[----:B------:R-:W-:Y:S01]  /*b610*/  MOV R114, R77 ;  /* 0x0000004d00727202 */ /* 0x000fe20000000f00 */
[----:B------:R-:W-:Y:S01]  /*b620*/  IMAD R77, R28, 0x4, R59 ;  /* 0x000000041c4d7824 */ /* 0x000fe200078e023b */
[----:B------:R-:W-:Y:S01]  /*b630*/  MOV R18, R60 ;  /* 0x0000003c00127202 */ /* 0x000fe20000000f00 */
[----:B------:R-:W-:Y:S01]  /*b640*/  @P2 FMUL R24, R24, 0.25 ;  /* 0x3e80000018182820 */ /* 0x000fe20000400000 */
[----:B------:R-:W-:Y:S01]  /*b650*/  FSEL R34, R34, R207, !P4 ;  /* 0x000000cf22227208 */ /* 0x000fe20006000000 */
[----:B------:R-:W-:Y:S01]  /*b660*/  @P2 FMUL R207, R207, 0.25 ;  /* 0x3e800000cfcf2820 */ /* 0x000fe20000400000 */
[----:B------:R-:W-:Y:S01]  /*b670*/  MOV R94, R80 ;  /* 0x00000050005e7202 */ /* 0x000fe20000000f00 */
[----:B------:R-:W-:Y:S01]  /*b680*/  IMAD.MOV.U32 R80, RZ, RZ, R49 ;  /* 0x000000ffff507224 */ /* 0x000fe200078e0031 */
        /* <DEDUP_REMOVED lines=12> */
[----:B------:R-:W-:Y:S01]  /*b750*/  LEA R55, R28, R77, 0x2 ;  /* 0x0000004d1c377211 */ /* 0x000fe200078e10ff */
[----:B------:R-:W-:Y:S01]  /*b760*/  @P2 FMUL R60, R60, 0.25 ;  /* 0x3e8000003c3c2820 */ /* 0x000fe20000400000 */
[----:B------:R-:W-:Y:S01]  /*b770*/  @P2 FMUL R80, R80, 0.25 ;  /* 0x3e80000050502820 */ /* 0x000fe20000400000 */
[----:B------:R-:W-:Y:S01]  /*b780*/  @P2 FMUL R14, R14, 0.25 ;  /* 0x3e8000000e0e2820 */ /* 0x000fe20000400000 */
[----:B------:R-:W-:Y:S01]  /*b790*/  @P2 FMUL R82, R82, 0.25 ;  /* 0x3e80000052522820 */ /* 0x000fe20000400000 */
[----:B0-----:R-:W-:Y:S01]  /*b7a0*/  FMUL R52, R9, R70 ;  /* 0x0000004609347220 */ /* 0x001fe20000400000 */
[----:B------:R-:W-:Y:S01]  /*b7b0*/  FSETP.GT.AND P1, PT, |R209|, 8.50705917302346158658e+37, PT ;  /* 0x7e800000d100780b */ /* 0x000fe20003f24200 */
        /* <DEDUP_REMOVED lines=15> */
[----:B------:R-:W-:Y:S01]  /*b8b0*/  @!P3 FMUL R109, R109, 16777216 ;  /* 0x4b8000006d6db820 */ /* 0x000fe20000400000 */
[----:B------:R-:W0:Y:S01]  /*b8c0*/  MUFU.RCP R9, R207 ;  /* 0x000000cf00097308 */ /* 0x000e220000001000 */
[----:B------:R-:W-:Y:S01]  /*b8d0*/  @!P3 FMUL R108, R108, 16777216 ;  /* 0x4b8000006c6cb820 */ /* 0x000fe20000400000 */
        /* <DEDUP_REMOVED lines=14> */
[C---:B------:R-:W-:Y:S01]  /*b9c0*/  IMAD R65, R28.reuse, 0x4, R55 ;  /* 0x000000041c417824 */ /* 0x040fe200078e0237 */
[C---:B------:R-:W-:Y:S01]  /*b9d0*/  FSETP.GEU.AND P3, PT, |R209|.reuse, 1.175494350822287508e-38, PT ;  /* 0x00800000d100780b */ /* 0x040fe20003f6e200 */
[----:B------:R-:W-:Y:S01]  /*b9e0*/  @P1 FMUL R209, R209, 0.25 ;  /* 0x3e800000d1d11820 */ /* 0x000fe20000400000 */
[----:B------:R-:W-:Y:S01]  /*b9f0*/  MOV R136, R103 ;  /* 0x0000006700887202 */ /* 0x000fe20000000f00 */
[C---:B0-----:R-:W-:Y:S01]  /*ba00*/  FMUL R25, R9.reuse, R109 ;  /* 0x0000006d09197220 */ /* 0x041fe20000400000 */
[C---:B------:R-:W-:Y:S01]  /*ba10*/  LEA R61, R28.reuse, R65, 0x2 ;  /* 0x000000411c3d7211 */ /* 0x040fe200078e10ff */
[C---:B------:R-:W-:Y:S01]  /*ba20*/  FMUL R50, R9.reuse, R105 ;  /* 0x0000006909327220 */ /* 0x040fe20000400000 */
[----:B------:R-:W-:Y:S01]  /*ba30*/  MOV R122, R87 ;  /* 0x00000057007a7202 */ /* 0x000fe20000000f00 */
[C---:B------:R-:W-:Y:S01]  /*ba40*/  FMUL R56, R9.reuse, R68 ;  /* 0x0000004409387220 */ /* 0x040fe20000400000 */
[----:B------:R-:W-:Y:S01]  /*ba50*/  FMUL R107, R9, R44 ;  /* 0x0000002c096b7220 */ /* 0x000fe20000400000 */
[C---:B------:R-:W-:Y:S01]  /*ba60*/  IMAD R63, R28.reuse, 0x4, R61 ;  /* 0x000000041c3f7824 */ /* 0x040fe200078e023d */
[----:B------:R-:W-:Y:S01]  /*ba70*/  FSETP.GT.AND P2, PT, |R211|, 8.50705917302346158658e+37, PT ;  /* 0x7e800000d300780b */ /* 0x000fe20003f44200 */
[C---:B------:R-:W-:Y:S01]  /*ba80*/  FMUL R26, R9.reuse, R108 ;  /* 0x0000006c091a7220 */ /* 0x040fe20000400000 */
[----:B------:R-:W-:Y:S01]  /*ba90*/  FMUL R49, R9, R104 ;  /* 0x0000006809317220 */ /* 0x000fe20000400000 */
[----:B------:R-:W-:Y:S01]  /*baa0*/  @!P3 FMUL R209, R209, 16777216 ;  /* 0x4b800000d1d1b820 */ /* 0x000fe20000400000 */
[----:B------:R-:W-:-:S02]  /*bab0*/  IMAD R69, R28, 0x4, R63 ;  /* 0x000000041c457824 */ /* 0x000fc400078e023f */
        /* <DEDUP_REMOVED lines=10> */
[----:B------:R-:W-:Y:S01]  /*bb60*/  IMAD R73, R28, 0x4, R69 ;  /* 0x000000041c497824 */ /* 0x000fe200078e0245 */
[----:B------:R-:W0:Y:S01]  /*bb70*/  MUFU.RCP R9, R209 ;  /* 0x000000d100097308 */ /* 0x000e220000001000 */
[----:B------:R-:W-:Y:S01]  /*bb80*/  @P1 FMUL R83, R83, 0.25 ;  /* 0x3e80000053531820 */ /* 0x000fe20000400000 */
        /* <DEDUP_REMOVED lines=15> */
[C---:B------:R-:W-:Y:S01]  /*bc80*/  FSETP.GEU.AND P1, PT, |R211|.reuse, 1.175494350822287508e-38, PT ;  /* 0x00800000d300780b */ /* 0x040fe20003f2e200 */
[----:B------:R-:W-:Y:S01]  /*bc90*/  @P2 FMUL R211, R211, 0.25 ;  /* 0x3e800000d3d32820 */ /* 0x000fe20000400000 */
[----:B------:R-:W-:Y:S01]  /*bca0*/  IADD3 R42, R7, -0x3f3504f3, RZ ;  /* 0xc0cafb0d072a7810 */ /* 0x000fe20007ffe0ff */
[----:B------:R-:W-:Y:S01]  /*bcb0*/  @!P3 FMUL R83, R83, 16777216 ;  /* 0x4b8000005353b820 */ /* 0x000fe20000400000 */
[----:B------:R-:W-:Y:S01]  /*bcc0*/  LEA R67, R28, R73, 0x2 ;  /* 0x000000491c437211 */ /* 0x000fe200078e10ff */
[----:B------:R-:W-:Y:S01]  /*bcd0*/  @!P3 FMUL R86, R86, 16777216 ;  /* 0x4b8000005656b820 */ /* 0x000fe20000400000 */
[----:B------:R-:W-:Y:S01]  /*bce0*/  LOP3.LUT R42, R42, 0xff800000, RZ, 0xc0, !PT ;  /* 0xff8000002a2a7812 */ /* 0x000fe200078ec0ff */
[----:B------:R-:W-:Y:S01]  /*bcf0*/  @!P3 FMUL R84, R84, 16777216 ;  /* 0x4b8000005454b820 */ /* 0x000fe20000400000 */
[----:B------:R-:W-:Y:S01]  /*bd00*/  LEA R71, R28, R67, 0x2 ;  /* 0x000000431c477211 */ /* 0x000fe200078e10ff */
[----:B------:R-:W-:Y:S01]  /*bd10*/  @!P3 FMUL R96, R96, 16777216 ;  /* 0x4b8000006060b820 */ /* 0x000fe20000400000 */
[----:B------:R-:W-:Y:S01]  /*bd20*/  FSEL R41, RZ, -23, P5 ;  /* 0xc1b80000ff297808 */ /* 0x000fe20002800000 */
[----:B------:R-:W-:Y:S01]  /*bd30*/  @!P3 FMUL R79, R79, 16777216 ;  /* 0x4b8000004f4fb820 */ /* 0x000fe20000400000 */
[----:B------:R-:W-:Y:S01]  /*bd40*/  I2FP.F32.S32 R10, R42 ;  /* 0x0000002a000a7245 */ /* 0x000fe20000201400 */
        /* <DEDUP_REMOVED lines=11> */
[----:B------:R-:W-:-:S02]  /*be00*/  IMAD R75, R28, 0x4, R71 ;  /* 0x000000041c4b7824 */ /* 0x000fc400078e0247 */
[----:B------:R-:W-:Y:S01]  /*be10*/  @!P1 FMUL R211, R211, 16777216 ;  /* 0x4b800000d3d39820 */ /* 0x000fe20000400000 */
[----:B------:R-:W-:Y:S01]  /*be20*/  FFMA.FTZ R41, R10, 1.1920928955078125e-07, R41 ;  /* 0x340000000a297823 */ /* 0x000fe20000010029 */
        /* <DEDUP_REMOVED lines=16> */
[C---:B------:R-:W-:Y:S01]  /*bf30*/  LEA R87, R28.reuse, R75, 0x2 ;  /* 0x0000004b1c577211 */ /* 0x040fe200078e10ff */
[----:B------:R-:W0:Y:S01]  /*bf40*/  MUFU.RCP R9, R211 ;  /* 0x000000d300097308 */ /* 0x000e220000001000 */
[----:B------:R-:W-:Y:S01]  /*bf50*/  MOV R90, R81 ;  /* 0x00000051005a7202 */ /* 0x000fe20000000f00 */
[----:B------:R-:W-:Y:S01]  /*bf60*/  @P2 FMUL R89, R89, 0.25 ;  /* 0x3e80000059592820 */ /* 0x000fe20000400000 */
[----:B------:R-:W-:Y:S01]  /*bf70*/  LEA R85, R28, R87, 0x2 ;  /* 0x000000571c557211 */ /* 0x000fe200078e10ff */
[----:B------:R-:W-:Y:S01]  /*bf80*/  @P2 FMUL R88, R88, 0.25 ;  /* 0x3e80000058582820 */ /* 0x000fe20000400000 */
[----:B------:R-:W-:Y:S01]  /*bf90*/  @P2 FMUL R100, R100, 0.25 ;  /* 0x3e80000064642820 */ /* 0x000fe20000400000 */
[----:B------:R-:W-:Y:S01]  /*bfa0*/  @!P1 FMUL R89, R89, 16777216 ;  /* 0x4b80000059599820 */ /* 0x000fe20000400000 */
[----:B------:R-:W-:Y:S01]  /*bfb0*/  @P2 FMUL R93, R93, 0.25 ;  /* 0x3e8000005d5d2820 */ /* 0x000fe20000400000 */
[----:B------:R-:W-:-:S02]  /*bfc0*/  IMAD R81, R28, 0x4, R85 ;  /* 0x000000041c517824 */ /* 0x000fc400078e0255 */
[----:B------:R-:W-:Y:S01]  /*bfd0*/  @!P1 FMUL R88, R88, 16777216 ;  /* 0x4b80000058589820 */ /* 0x000fe20000400000 */
[----:B------:R-:W-:Y:S01]  /*bfe0*/  @!P1 FMUL R100, R100, 16777216 ;  /* 0x4b80000064649820 */ /* 0x000fe20000400000 */
[----:B------:R-:W-:Y:S01]  /*bff0*/  IADD3 R43, R34, -0x3f3504f3, RZ ;  /* 0xc0cafb0d222b7810 */ /* 0x000fe20007ffe0ff */
[----:B------:R-:W-:Y:S01]  /*c000*/  @P2 FMUL R114, R114, 0.25 ;  /* 0x3e80000072722820 */ /* 0x000fe20000400000 */
[----:B------:R-:W-:Y:S01]  /*c010*/  LEA R79, R28, R81, 0x2 ;  /* 0x000000511c4f7211 */ /* 0x000fe200078e10ff */
[----:B------:R-:W-:Y:S01]  /*c020*/  @P2 FMUL R97, R97, 0.25 ;  /* 0x3e80000061612820 */ /* 0x000fe20000400000 */
[----:B------:R-:W-:Y:S01]  /*c030*/  F2FP.BF16.F32.PACK_AB R16, R16, R83 ;  /* 0x000000531010723e */ /* 0x000fe200000010ff */
[----:B------:R-:W-:Y:S01]  /*c040*/  @!P1 FMUL R93, R93, 16777216 ;  /* 0x4b8000005d5d9820 */ /* 0x000fe20000400000 */
[C---:B0-----:R-:W-:Y:S01]  /*c050*/  FMUL R20, R9.reuse, R89 ;  /* 0x0000005909147220 */ /* 0x041fe20000400000 */
[C---:B------:R-:W-:Y:S01]  /*c060*/  FMUL R12, R9.reuse, R88 ;  /* 0x00000058090c7220 */ /* 0x040fe20000400000 */
[----:B------:R-:W-:Y:S01]  /*c070*/  FMUL R89, R9, R100 ;  /* 0x0000006409597220 */ /* 0x000fe20000400000 */
[----:B------:R-:W-:Y:S01]  /*c080*/  LEA R91, R28, R79, 0x2 ;  /* 0x0000004f1c5b7211 */ /* 0x000fe200078e10ff */
[----:B------:R-:W-:Y:S01]  /*c090*/  @!P1 FMUL R114, R114, 16777216 ;  /* 0x4b80000072729820 */ /* 0x000fe20000400000 */
[----:B------:R-:W-:Y:S01]  /*c0a0*/  LOP3.LUT R45, R45, 0xff800000, RZ, 0xc0, !PT ;  /* 0xff8000002d2d7812 */ /* 0x000fe200078ec0ff */
[----:B------:R-:W-:Y:S01]  /*c0b0*/  @!P1 FMUL R97, R97, 16777216 ;  /* 0x4b80000061619820 */ /* 0x000fe20000400000 */
[----:B------:R-:W-:Y:S01]  /*c0c0*/  F2FP.BF16.F32.PACK_AB R12, R12, R89 ;  /* 0x000000590c0c723e */ /* 0x000fe200000010ff */
[----:B------:R-:W-:Y:S01]  /*c0d0*/  IMAD R89, R28, 0x4, R91 ;  /* 0x000000041c597824 */ /* 0x000fe200078e025b */
[----:B------:R-:W-:Y:S01]  /*c0e0*/  LOP3.LUT R43, R43, 0xff800000, RZ, 0xc0, !PT ;  /* 0xff8000002b2b7812 */ /* 0x000fe200078ec0ff */
[----:B------:R-:W-:Y:S01]  /*c0f0*/  FMUL R84, R9, R93 ;  /* 0x0000005d09547220 */ /* 0x000fe20000400000 */
[----:B------:R-:W-:Y:S01]  /*c100*/  @P2 FMUL R94, R94, 0.25 ;  /* 0x3e8000005e5e2820 */ /* 0x000fe20000400000 */
[----:B------:R-:W-:Y:S01]  /*c110*/  @P2 FMUL R102, R102, 0.25 ;  /* 0x3e80000066662820 */ /* 0x000fe20000400000 */
[----:B------:R-:W-:Y:S01]  /*c120*/  LEA R83, R28, R89, 0x2 ;  /* 0x000000591c537211 */ /* 0x000fe200078e10ff */
[----:B------:R-:W-:Y:S01]  /*c130*/  @P2 FMUL R116, R116, 0.25 ;  /* 0x3e80000074742820 */ /* 0x000fe20000400000 */
[----:B------:R-:W-:Y:S01]  /*c140*/  @P2 FMUL R120, R120, 0.25 ;  /* 0x3e80000078782820 */ /* 0x000fe20000400000 */
[----:B------:R-:W-:Y:S01]  /*c150*/  @P2 FMUL R128, R128, 0.25 ;  /* 0x3e80000080802820 */ /* 0x000fe20000400000 */
[----:B------:R-:W-:Y:S01]  /*c160*/  @P2 FMUL R92, R92, 0.25 ;  /* 0x3e8000005c5c2820 */ /* 0x000fe20000400000 */
[----:B------:R-:W-:-:S02]  /*c170*/  IMAD R93, R28, 0x4, R83 ;  /* 0x000000041c5d7824 */ /* 0x000fc400078e0253 */
[----:B------:R-:W-:Y:S01]  /*c180*/  @P2 FMUL R90, R90, 0.25 ;  /* 0x3e8000005a5a2820 */ /* 0x000fe20000400000 */
[----:B------:R-:W-:Y:S01]  /*c190*/  @P2 FMUL R98, R98, 0.25 ;  /* 0x3e80000062622820 */ /* 0x000fe20000400000 */
[----:B------:R-:W-:Y:S01]  /*c1a0*/  FSEL R40, RZ, -23, P4 ;  /* 0xc1b80000ff287808 */ /* 0x000fe20002000000 */
[C---:B------:R-:W-:Y:S01]  /*c1b0*/  FMUL R22, R9.reuse, R114 ;  /* 0x0000007209167220 */ /* 0x040fe20000400000 */
[----:B------:R-:W-:Y:S01]  /*c1c0*/  I2FP.F32.S32 R13, R45 ;  /* 0x0000002d000d7245 */ /* 0x000fe20000201400 */
[----:B------:R-:W-:Y:S01]  /*c1d0*/  FMUL R97, R9, R97 ;  /* 0x0000006109617220 */ /* 0x000fe20000400000 */
[----:B------:R-:W-:Y:S01]  /*c1e0*/  I2FP.F32.S32 R15, R43 ;  /* 0x0000002b000f7245 */ /* 0x000fe20000201400 */
[----:B------:R-:W-:Y:S01]  /*c1f0*/  @!P1 FMUL R94, R94, 16777216 ;  /* 0x4b8000005e5e9820 */ /* 0x000fe20000400000 */
[----:B------:R-:W-:Y:S01]  /*c200*/  @!P1 FMUL R102, R102, 16777216 ;  /* 0x4b80000066669820 */ /* 0x000fe20000400000 */
[----:B------:R-:W-:Y:S01]  /*c210*/  @!P1 FMUL R116, R116, 16777216 ;  /* 0x4b80000074749820 */ /* 0x000fe20000400000 */
[----:B------:R-:W-:Y:S01]  /*c220*/  @!P1 FMUL R120, R120, 16777216 ;  /* 0x4b80000078789820 */ /* 0x000fe20000400000 */
[----:B------:R-:W-:Y:S01]  /*c230*/  @!P1 FMUL R128, R128, 16777216 ;  /* 0x4b80000080809820 */ /* 0x000fe20000400000 */
[----:B------:R-:W-:Y:S01]  /*c240*/  @!P1 FMUL R92, R92, 16777216 ;  /* 0x4b8000005c5c9820 */ /* 0x000fe20000400000 */
[----:B------:R-:W-:Y:S01]  /*c250*/  F2FP.BF16.F32.PACK_AB R17, R17, R54 ;  /* 0x000000361111723e */ /* 0x000fe200000010ff */
[----:B------:R-:W-:Y:S01]  /*c260*/  @P2 FMUL R101, R101, 0.25 ;  /* 0x3e80000065652820 */ /* 0x000fe20000400000 */
[----:B------:R-:W-:Y:S01]  /*c270*/  F2FP.BF16.F32.PACK_AB R18, R18, R95 ;  /* 0x0000005f1212723e */ /* 0x000fe200000010ff */
[----:B------:R-:W-:Y:S01]  /*c280*/  @!P1 FMUL R90, R90, 16777216 ;  /* 0x4b8000005a5a9820 */ /* 0x000fe20000400000 */
[----:B------:R-:W-:Y:S01]  /*c290*/  @!P1 FMUL R98, R98, 16777216 ;  /* 0x4b80000062629820 */ /* 0x000fe20000400000 */
[----:B------:R-:W-:Y:S01]  /*c2a0*/  SHF.L.U32 R54, R8, 0x2, RZ ;  /* 0x0000000208367819 */ /* 0x000fe200000006ff */
[----:B------:R-:W-:Y:S01]  /*c2b0*/  FFMA.FTZ R38, R13, 1.1920928955078125e-07, R38 ;  /* 0x340000000d267823 */ /* 0x000fe20000010026 */
[----:B------:R-:W-:Y:S01]  /*c2c0*/  LEA R95, R28, R93, 0x2 ;  /* 0x0000005d1c5f7211 */ /* 0x000fe200078e10ff */
[----:B------:R-:W-:Y:S01]  /*c2d0*/  FFMA.FTZ R40, R15, 1.1920928955078125e-07, R40 ;  /* 0x340000000f287823 */ /* 0x000fe20000010028 */
[C---:B------:R-:W-:Y:S01]  /*c2e0*/  FMUL R15, R9.reuse, R94 ;  /* 0x0000005e090f7220 */ /* 0x040fe20000400000 */
[C---:B------:R-:W-:Y:S01]  /*c2f0*/  FMUL R78, R9.reuse, R102 ;  /* 0x00000066094e7220 */ /* 0x040fe20000400000 */
[C---:B------:R-:W-:Y:S01]  /*c300*/  FMUL R14, R9.reuse, R116 ;  /* 0x00000074090e7220 */ /* 0x040fe20000400000 */
[C---:B------:R-:W-:Y:S01]  /*c310*/  FMUL R99, R9.reuse, R120 ;  /* 0x0000007809637220 */ /* 0x040fe20000400000 */
[C---:B------:R-:W-:Y:S01]  /*c320*/  FMUL R13, R9.reuse, R128 ;  /* 0x00000080090d7220 */ /* 0x040fe20000400000 */
[----:B------:R-:W-:Y:S01]  /*c330*/  FMUL R92, R9, R92 ;  /* 0x0000005c095c7220 */ /* 0x000fe20000400000 */
[----:B------:R-:W-:Y:S01]  /*c340*/  F2FP.BF16.F32.PACK_AB R22, R22, R97 ;  /* 0x000000611616723e */ /* 0x000fe200000010ff */
[----:B------:R-:W-:Y:S01]  /*c350*/  @!P1 FMUL R101, R101, 16777216 ;  /* 0x4b80000065659820 */ /* 0x000fe20000400000 */
[C---:B------:R-:W-:Y:S01]  /*c360*/  FMUL R23, R9.reuse, R90 ;  /* 0x0000005a09177220 */ /* 0x040fe20000400000 */
[C---:B------:R-:W-:Y:S01]  /*c370*/  FMUL R24, R9.reuse, R98 ;  /* 0x0000006209187220 */ /* 0x040fe20000400000 */
[----:B------:R-:W-:Y:S01]  /*c380*/  LOP3.LUT R54, R54, 0x70, RZ, 0xc0, !PT ;  /* 0x0000007036367812 */ /* 0x000fe200078ec0ff */
[----:B------:R-:W-:Y:S01]  /*c390*/  @P2 FMUL R126, R126, 0.25 ;  /* 0x3e8000007e7e2820 */ /* 0x000fe20000400000 */
[----:B------:R-:W-:Y:S01]  /*c3a0*/  LEA R97, R28, R95, 0x2 ;  /* 0x0000005f1c617211 */ /* 0x000fe200078e10ff */
[----:B------:R-:W-:Y:S01]  /*c3b0*/  FMUL R101, R9, R101 ;  /* 0x0000006509657220 */ /* 0x000fe20000400000 */
[----:B------:R-:W-:Y:S01]  /*c3c0*/  F2FP.BF16.F32.PACK_AB R13, R13, R92 ;  /* 0x0000005c0d0d723e */ /* 0x000fe200000010ff */
[----:B------:R-:W-:Y:S01]  /*c3d0*/  @!P1 FMUL R126, R126, 16777216 ;  /* 0x4b8000007e7e9820 */ /* 0x000fe20000400000 */
[----:B------:R-:W-:Y:S01]  /*c3e0*/  F2FP.BF16.F32.PACK_AB R14, R14, R99 ;  /* 0x000000630e0e723e */ /* 0x000fe200000010ff */
[----:B------:R-:W-:Y:S01]  /*c3f0*/  IMAD R99, R28, 0x4, R97 ;  /* 0x000000041c637824 */ /* 0x000fe200078e0261 */
[----:B------:R-:W-:Y:S01]  /*c400*/  F2FP.BF16.F32.PACK_AB R15, R15, R78 ;  /* 0x0000004e0f0f723e */ /* 0x000fe200000010ff */
[----:B------:R-:W-:Y:S01]  /*c410*/  FMUL R21, R9, R126 ;  /* 0x0000007e09157220 */ /* 0x000fe20000400000 */
[----:B------:R-:W-:Y:S01]  /*c420*/  LOP3.LUT R131, R131, R54, RZ, 0x3c, !PT ;  /* 0x0000003683837212 */ /* 0x000fe200078e3cff */
[----:B------:R-:W-:Y:S01]  /*c430*/  BAR.SYNC.DEFER_BLOCKING 0x0 ;  /* 0x0000000000007b1d */ /* 0x000fe20000010000 */
[----:B------:R-:W-:Y:S01]  /*c440*/  F2FP.BF16.F32.PACK_AB R23, R23, R24 ;  /* 0x000000181717723e */ /* 0x000fe200000010ff */
[----:B------:R-:W-:Y:S01]  /*c450*/  IMAD.IADD R45, R32, 0x1, -R45 ;  /* 0x00000001202d7824 */ /* 0x000fe200078e0a2d */
[----:B------:R-:W-:Y:S01]  /*c460*/  IADD3 R24, R30, -R11, RZ ;  /* 0x8000000b1e187210 */ /* 0x000fe20007ffe0ff */
[----:B------:R-:W-:Y:S01]  /*c470*/  IMAD.IADD R42, R7, 0x1, -R42 ;  /* 0x00000001072a7824 */ /* 0x000fe200078e0a2a */
[----:B------:R-:W-:Y:S01]  /*c480*/  F2FP.BF16.F32.PACK_AB R20, R20, R101 ;  /* 0x000000651414723e */ /* 0x000fe200000010ff */
[----:B------:R-:W-:Y:S01]  /*c490*/  FADD R45, R45, -1 ;  /* 0xbf8000002d2d7421 */ /* 0x000fe20000000000 */
[----:B------:R-:W-:Y:S01]  /*c4a0*/  F2FP.BF16.F32.PACK_AB R11, R76, R103 ;  /* 0x000000674c0b723e */ /* 0x000fe200000010ff */
[----:B------:R-:W-:Y:S01]  /*c4b0*/  FADD R42, R42, -1 ;  /* 0xbf8000002a2a7421 */ /* 0x000fe20000000000 */
[C---:B------:R-:W-:Y:S01]  /*c4c0*/  LEA R101, R28.reuse, R99, 0x2 ;  /* 0x000000631c657211 */ /* 0x040fe200078e10ff */
[----:B------:R-:W0:Y:S01]  /*c4d0*/  S2R R181, SR_CTAID.X ;  /* 0x0000000000b57919 */ /* 0x000e220000002500 */
[----:B------:R-:W-:Y:S01]  /*c4e0*/  MOV R76, 0x3dc6b27f ;  /* 0x3dc6b27f004c7802 */ /* 0x000fe20000000f00 */
[----:B------:R-:W2:Y:S01]  /*c4f0*/  LDC.64 R176, c[0x0][0x228] ;  /* 0x00008a00ffb07b82 */ /* 0x000ea20000000a00 */
[----:B------:R-:W-:Y:S01]  /*c500*/  F2FP.BF16.F32.PACK_AB R19, R19, R10 ;  /* 0x0000000a1313723e */ /* 0x000fe200000010ff */
[----:B------:R-:W-:Y:S01]  /*c510*/  IMAD R103, R28, 0x4, R101 ;  /* 0x000000041c677824 */ /* 0x000fe200078e0265 */
[----:B------:R-:W-:Y:S01]  /*c520*/  IADD3 R43, R34, -R43, RZ ;  /* 0x8000002b222b7210 */ /* 0x000fe20007ffe0ff */
[----:B------:R-:W-:Y:S01]  /*c530*/  ULDC.64 UR4, c[0x0][0x270] ;  /* 0x00009c0000047ab9 */ /* 0x000fe20000000a00 */
[----:B------:R-:W-:Y:S01]  /*c540*/  F2FP.BF16.F32.PACK_AB R21, R21, R84 ;  /* 0x000000541515723e */ /* 0x000fe200000010ff */
[----:B------:R-:W-:Y:S01]  /*c550*/  UIMAD UR4, UR7, UR4, URZ ;  /* 0x00000004070472a4 */ /* 0x000fe2000f8e023f */
[----:B------:R-:W-:Y:S01]  /*c560*/  F2FP.BF16.F32.PACK_AB R8, R86, R129 ;  /* 0x000000815608723e */ /* 0x000fe200000010ff */
[----:B------:R-:W-:Y:S01]  /*c570*/  FADD R43, R43, -1 ;  /* 0xbf8000002b2b7421 */ /* 0x000fe20000000000 */
[----:B------:R-:W-:Y:S01]  /*c580*/  F2FP.BF16.F32.PACK_AB R9, R82, R127 ;  /* 0x0000007f5209723e */ /* 0x000fe200000010ff */
[----:B------:R-:W-:Y:S01]  /*c590*/  USHF.L.U32 UR8, UR4, 0x1, URZ ;  /* 0x0000000104087899 */ /* 0x000fe2000800063f */
[----:B------:R-:W-:Y:S01]  /*c5a0*/  F2FP.BF16.F32.PACK_AB R10, R80, R117 ;  /* 0x00000075500a723e */ /* 0x000fe200000010ff */
[----:B------:R3:W-:Y:S01]  /*c5b0*/  STS.128 [R131+UR6], R12 ;  /* 0x0000000c83007988 */ /* 0x0007e20008000c06 */
[----:B------:R-:W-:-:S02]  /*c5c0*/  ISETP.GE.U32.AND P1, PT, R30, 0x7f800000, PT ;  /* 0x7f8000001e00780c */ /* 0x000fc40003f26070 */
[----:B------:R-:W-:Y:S01]  /*c5d0*/  ISETP.GE.U32.AND P4, PT, R34, 0x7f800000, PT ;  /* 0x7f8000002200780c */ /* 0x000fe20003f86070 */
[----:B------:R4:W-:Y:S01]  /*c5e0*/  STS.128 [R131+UR6+0x80], R16 ;  /* 0x0000801083007988 */ /* 0x0009e20008000c06 */
[----:B------:R-:W-:Y:S02]  /*c5f0*/  ISETP.GE.U32.AND P6, PT, R32, 0x7f800000, PT ;  /* 0x7f8000002000780c */ /* 0x000fe40003fc6070 */
[----:B-1----:R-:W-:Y:S01]  /*c600*/  LOP3.LUT R182, R182, 0x1f, RZ, 0xc0, !PT ;  /* 0x0000001fb6b67812 */ /* 0x002fe200078ec0ff */
[----:B------:R-:W-:Y:S01]  /*c610*/  STS.128 [R131+UR6+0x200], R20 ;  /* 0x0002001483007988 */ /* 0x000fe20008000c06 */
[----:B------:R-:W-:Y:S02]  /*c620*/  ISETP.GE.U32.AND P5, PT, R7, 0x7f800000, PT ;  /* 0x7f8000000700780c */ /* 0x000fe40003fa6070 */
[----:B------:R-:W-:Y:S01]  /*c630*/  F2FP.BF16.F32.PACK_AB R27, R27, R48 ;  /* 0x000000301b1b723e */ /* 0x000fe200000010ff */
[----:B------:R1:W-:Y:S01]  /*c640*/  STS.128 [R131+UR6+0x280], R8 ;  /* 0x0002800883007988 */ /* 0x0003e20008000c06 */
[----:B------:R-:W-:-:S02]  /*c650*/  LOP3.LUT R158, R0, 0x40, RZ, 0x3c, !PT ;  /* 0x00000040009e7812 */ /* 0x000fc400078e3cff */
[----:B------:R-:W-:Y:S02]  /*c660*/  FSETP.NEU.AND P3, PT, R30, RZ, PT ;  /* 0x000000ff1e00720b */ /* 0x000fe40003f6d000 */
[----:B---3--:R-:W-:Y:S01]  /*c670*/  F2FP.BF16.F32.PACK_AB R12, R44, R105 ;  /* 0x000000692c0c723e */ /* 0x008fe200000010ff */
[----:B------:R-:W-:Y:S01]  /*c680*/  FADD R44, R24, -1 ;  /* 0xbf800000182c7421 */ /* 0x000fe20000000000 */
[----:B------:R-:W-:Y:S02]  /*c690*/  LEA R105, R28, R103, 0x2 ;  /* 0x000000671c697211 */ /* 0x000fe400078e10ff */
[----:B------:R-:W-:Y:S01]  /*c6a0*/  F2FP.BF16.F32.PACK_AB R13, R68, R107 ;  /* 0x0000006b440d723e */ /* 0x000fe200000010ff */
[-C--:B------:R-:W-:Y:S01]  /*c6b0*/  FFMA.FTZ R15, R44, R76.reuse, -0.16845393180847167969 ;  /* 0xbe2c7f302c0f7423 */ /* 0x080fe2000001004c */
[----:B------:R-:W-:Y:S01]  /*c6c0*/  F2FP.BF16.F32.PACK_AB R14, R56, R109 ;  /* 0x0000006d380e723e */ /* 0x000fe200000010ff */
[----:B------:R-:W-:Y:S01]  /*c6d0*/  IMAD R107, R28, 0x4, R105 ;  /* 0x000000041c6b7824 */ /* 0x000fe200078e0269 */
[----:B----4-:R-:W-:Y:S01]  /*c6e0*/  F2FP.BF16.F32.PACK_AB R17, R66, R111 ;  /* 0x0000006f4211723e */ /* 0x010fe200000010ff */
[----:B------:R-:W-:Y:S01]  /*c6f0*/  FFMA.FTZ R19, R44, R15, 0.1716887056827545166 ;  /* 0x3e2fcf2a2c137423 */ /* 0x000fe2000001000f */
[----:B------:R-:W-:Y:S01]  /*c700*/  F2FP.BF16.F32.PACK_AB R16, R74, R113 ;  /* 0x000000714a10723e */ /* 0x000fe200000010ff */
[-C--:B-1----:R-:W-:Y:S01]  /*c710*/  FFMA.FTZ R10, R43, R76.reuse, -0.16845393180847167969 ;  /* 0xbe2c7f302b0a7423 */ /* 0x082fe2000001004c */
[----:B------:R-:W-:Y:S01]  /*c720*/  FFMA.FTZ R8, R45, R76, -0.16845393180847167969 ;  /* 0xbe2c7f302d087423 */ /* 0x000fe2000001004c */
[----:B------:R-:W-:Y:S01]  /*c730*/  FFMA.FTZ R21, R44, R19, -0.17900948226451873779 ;  /* 0xbe374e432c157423 */ /* 0x000fe20000010013 */
[----:B------:R-:W-:Y:S01]  /*c740*/  LEA R109, R28, R107, 0x2 ;  /* 0x0000006b1c6d7211 */ /* 0x000fe200078e10ff */
[----:B------:R-:W-:Y:S01]  /*c750*/  FFMA.FTZ R10, R43, R10, 0.1716887056827545166 ;  /* 0x3e2fcf2a2b0a7423 */ /* 0x000fe2000001000a */
[----:B------:R-:W-:Y:S01]  /*c760*/  FFMA.FTZ R8, R45, R8, 0.1716887056827545166 ;  /* 0x3e2fcf2a2d087423 */ /* 0x000fe20000010008 */
[----:B------:R-:W-:Y:S01]  /*c770*/  FFMA.FTZ R21, R44, R21, 0.20512372255325317383 ;  /* 0x3e520bf42c157423 */ /* 0x000fe20000010015 */
[----:B------:R-:W-:Y:S01]  /*c780*/  FFMA.FTZ R11, R42, R76, -0.16845393180847167969 ;  /* 0xbe2c7f302a0b7423 */ /* 0x000fe2000001004c */
[----:B------:R-:W-:Y:S01]  /*c790*/  FFMA.FTZ R10, R43, R10, -0.17900948226451873779 ;  /* 0xbe374e432b0a7423 */ /* 0x000fe2000001000a */
[----:B------:R-:W-:Y:S01]  /*c7a0*/  LEA R111, R28, R109, 0x2 ;  /* 0x0000006d1c6f7211 */ /* 0x000fe200078e10ff */
[----:B------:R-:W-:Y:S01]  /*c7b0*/  FFMA.FTZ R21, R44, R21, -0.24046532809734344482 ;  /* 0xbe763c8b2c157423 */ /* 0x000fe20000010015 */
[----:B------:R-:W-:Y:S01]  /*c7c0*/  FFMA.FTZ R8, R45, R8, -0.17900948226451873779 ;  /* 0xbe374e432d087423 */ /* 0x000fe20000010008 */
[----:B------:R-:W-:Y:S01]  /*c7d0*/  FFMA.FTZ R11, R42, R11, 0.1716887056827545166 ;  /* 0x3e2fcf2a2a0b7423 */ /* 0x000fe2000001000b */
[----:B------:R-:W-:Y:S01]  /*c7e0*/  FFMA.FTZ R10, R43, R10, 0.20512372255325317383 ;  /* 0x3e520bf42b0a7423 */ /* 0x000fe2000001000a */
[----:B------:R-:W-:Y:S01]  /*c7f0*/  FFMA.FTZ R23, R44, R21, 0.28857114911079406738 ;  /* 0x3e93bf992c177423 */ /* 0x000fe20000010015 */
[----:B------:R-:W-:Y:S01]  /*c800*/  FFMA.FTZ R8, R45, R8, 0.20512372255325317383 ;  /* 0x3e520bf42d087423 */ /* 0x000fe20000010008 */
[----:B------:R-:W-:Y:S01]  /*c810*/  FFMA.FTZ R11, R42, R11, -0.17900948226451873779 ;  /* 0xbe374e432a0b7423 */ /* 0x000fe2000001000b */
[----:B------:R-:W-:-:S02]  /*c820*/  IMAD R113, R28, 0x4, R111 ;  /* 0x000000041c717824 */ /* 0x000fc400078e026f */
[----:B------:R-:W-:Y:S01]  /*c830*/  FFMA.FTZ R23, R44, R23, -0.36067417263984680176 ;  /* 0xbeb8aa492c177423 */ /* 0x000fe20000010017 */
[----:B------:R-:W-:Y:S01]  /*c840*/  FFMA.FTZ R10, R43, R10, -0.24046532809734344482 ;  /* 0xbe763c8b2b0a7423 */ /* 0x000fe2000001000a */
[----:B------:R-:W-:Y:S01]  /*c850*/  FFMA.FTZ R8, R45, R8, -0.24046532809734344482 ;  /* 0xbe763c8b2d087423 */ /* 0x000fe20000010008 */
[----:B------:R-:W-:Y:S01]  /*c860*/  FFMA.FTZ R11, R42, R11, 0.20512372255325317383 ;  /* 0x3e520bf42a0b7423 */ /* 0x000fe2000001000b */
[----:B------:R-:W-:Y:S01]  /*c870*/  FFMA.FTZ R9, R44, R23, 0.48089820146560668945 ;  /* 0x3ef6384a2c097423 */ /* 0x000fe20000010017 */
[----:B------:R-:W-:Y:S01]  /*c880*/  LEA R117, R28, R113, 0x2 ;  /* 0x000000711c757211 */ /* 0x000fe200078e10ff */
[----:B------:R-:W-:Y:S01]  /*c890*/  FFMA.FTZ R10, R43, R10, 0.28857114911079406738 ;  /* 0x3e93bf992b0a7423 */ /* 0x000fe2000001000a */
[----:B------:R-:W-:Y:S01]  /*c8a0*/  FFMA.FTZ R8, R45, R8, 0.28857114911079406738 ;  /* 0x3e93bf992d087423 */ /* 0x000fe20000010008 */
[----:B------:R-:W-:Y:S01]  /*c8b0*/  FFMA.FTZ R11, R42, R11, -0.24046532809734344482 ;  /* 0xbe763c8b2a0b7423 */ /* 0x000fe2000001000b */
[----:B------:R-:W-:Y:S01]  /*c8c0*/  F2FP.BF16.F32.PACK_AB R15, R26, R49 ;  /* 0x000000311a0f723e */ /* 0x000fe200000010ff */
[----:B------:R-:W-:Y:S01]  /*c8d0*/  FFMA.FTZ R9, R44, R9, -0.72134751081466674805 ;  /* 0xbf38aa3b2c097423 */ /* 0x000fe20000010009 */
[----:B------:R-:W-:Y:S01]  /*c8e0*/  F2FP.BF16.F32.PACK_AB R24, R70, R123 ;  /* 0x0000007b4618723e */ /* 0x000fe200000010ff */
[----:B------:R-:W-:Y:S01]  /*c8f0*/  FFMA.FTZ R10, R43, R10, -0.36067417263984680176 ;  /* 0xbeb8aa492b0a7423 */ /* 0x000fe2000001000a */
[----:B------:R-:W-:Y:S01]  /*c900*/  LEA R123, R28, R117, 0x2 ;  /* 0x000000751c7b7211 */ /* 0x000fe200078e10ff */
[----:B------:R-:W-:Y:S01]  /*c910*/  FFMA.FTZ R8, R45, R8, -0.36067417263984680176 ;  /* 0xbeb8aa492d087423 */ /* 0x000fe20000010008 */
[----:B------:R-:W-:Y:S01]  /*c920*/  FFMA.FTZ R11, R42, R11, 0.28857114911079406738 ;  /* 0x3e93bf992a0b7423 */ /* 0x000fe2000001000b */
[----:B------:R-:W-:Y:S01]  /*c930*/  FMUL R9, R44, R9 ;  /* 0x000000092c097220 */ /* 0x000fe20000400000 */
[----:B------:R1:W-:Y:S01]  /*c940*/  STS.128 [R131+UR6+0x100], R12 ;  /* 0x0001000c83007988 */ /* 0x0003e20008000c06 */
[----:B------:R-:W-:Y:S01]  /*c950*/  FFMA.FTZ R10, R43, R10, 0.48089820146560668945 ;  /* 0x3ef6384a2b0a7423 */ /* 0x000fe2000001000a */
[----:B------:R-:W-:Y:S01]  /*c960*/  FFMA.FTZ R8, R45, R8, 0.48089820146560668945 ;  /* 0x3ef6384a2d087423 */ /* 0x000fe20000010008 */
[----:B------:R-:W-:Y:S01]  /*c970*/  FFMA.FTZ R11, R42, R11, -0.36067417263984680176 ;  /* 0xbeb8aa492a0b7423 */ /* 0x000fe2000001000b */
[----:B------:R-:W-:Y:S01]  /*c980*/  FMUL R9, R44, R9 ;  /* 0x000000092c097220 */ /* 0x000fe20000400000 */
[----:B------:R-:W-:Y:S01]  /*c990*/  F2FP.BF16.F32.PACK_AB R18, R53, R60 ;  /* 0x0000003c3512723e */ /* 0x000fe200000010ff */
[----:B------:R-:W-:Y:S01]  /*c9a0*/  FFMA.FTZ R10, R43, R10, -0.72134751081466674805 ;  /* 0xbf38aa3b2b0a7423 */ /* 0x000fe2000001000a */
[----:B------:R-:W-:Y:S01]  /*c9b0*/  F2FP.BF16.F32.PACK_AB R19, R25, R50 ;  /* 0x000000321913723e */ /* 0x000fe200000010ff */
[----:B------:R-:W-:Y:S01]  /*c9c0*/  FFMA.FTZ R8, R45, R8, -0.72134751081466674805 ;  /* 0xbf38aa3b2d087423 */ /* 0x000fe20000010008 */
[----:B------:R-:W-:Y:S01]  /*c9d0*/  FFMA.FTZ R11, R42, R11, 0.48089820146560668945 ;  /* 0x3ef6384a2a0b7423 */ /* 0x000fe2000001000b */
[----:B------:R-:W-:Y:S01]  /*c9e0*/  FFMA.FTZ R9, R44, 1.4426950216293334961, R9 ;  /* 0x3fb8aa3b2c097823 */ /* 0x000fe20000010009 */
[----:B------:R-:W-:Y:S01]  /*c9f0*/  FMUL R10, R43, R10 ;  /* 0x0000000a2b0a7220 */ /* 0x000fe20000400000 */
[----:B------:R3:W-:Y:S01]  /*ca00*/  STS.128 [R131+UR6+0x300], R16 ;  /* 0x0003001083007988 */ /* 0x0007e20008000c06 */
[----:B------:R-:W-:Y:S01]  /*ca10*/  FMUL R8, R45, R8 ;  /* 0x000000082d087220 */ /* 0x000fe20000400000 */
[----:B------:R-:W-:Y:S01]  /*ca20*/  FFMA.FTZ R11, R42, R11, -0.72134751081466674805 ;  /* 0xbf38aa3b2a0b7423 */ /* 0x000fe2000001000b */
[----:B------:R-:W-:Y:S01]  /*ca30*/  FADD R114, R36, R9 ;  /* 0x0000000924727221 */ /* 0x000fe20000000000 */
[----:B-1----:R-:W-:Y:S01]  /*ca40*/  IMAD R13, R28, 0x4, R123 ;  /* 0x000000041c0d7824 */ /* 0x002fe200078e027b */
[----:B------:R-:W-:Y:S01]  /*ca50*/  @P1 MOV R9, 0x7f800000 ;  /* 0x7f80000000091802 */ /* 0x000fe20000000f00 */
[----:B------:R-:W-:Y:S01]  /*ca60*/  FMUL R10, R43, R10 ;  /* 0x0000000a2b0a7220 */ /* 0x000fe20000400000 */
[----:B------:R-:W-:Y:S01]  /*ca70*/  FMUL R8, R45, R8 ;  /* 0x000000082d087220 */ /* 0x000fe20000400000 */
[----:B------:R-:W-:Y:S01]  /*ca80*/  FMUL R11, R42, R11 ;  /* 0x0000000b2a0b7220 */ /* 0x000fe20000400000 */
[----:B------:R-:W-:Y:S01]  /*ca90*/  LEA R15, R28, R13, 0x2 ;  /* 0x0000000d1c0f7211 */ /* 0x000fe200078e10ff */
[----:B------:R-:W-:Y:S01]  /*caa0*/  FFMA.FTZ R43, R43, 1.4426950216293334961, R10 ;  /* 0x3fb8aa3b2b2b7823 */ /* 0x000fe2000001000a */
[----:B0-----:R-:W-:Y:S01]  /*cab0*/  LEA R181, R181, R182, 0x5 ;  /* 0x000000b6b5b57211 */ /* 0x001fe200078e28ff */
[----:B------:R-:W-:Y:S01]  /*cac0*/  @P1 FFMA.FTZ R114, R30, R9, +INF ;  /* 0x7f8000001e721423 */ /* 0x000fe20000010009 */
[----:B------:R-:W-:Y:S01]  /*cad0*/  F2FP.BF16.F32.PACK_AB R20, R72, R125 ;  /* 0x0000007d4814723e */ /* 0x000fe200000010ff */
[----:B------:R-:W-:Y:S01]  /*cae0*/  FFMA.FTZ R45, R45, 1.4426950216293334961, R8 ;  /* 0x3fb8aa3b2d2d7823 */ /* 0x000fe20000010008 */
[----:B------:R-:W-:Y:S01]  /*caf0*/  F2FP.BF16.F32.PACK_AB R21, R64, R121 ;  /* 0x000000794015723e */ /* 0x000fe200000010ff */
[----:B------:R-:W-:Y:S01]  /*cb00*/  FMUL R11, R42, R11 ;  /* 0x0000000b2a0b7220 */ /* 0x000fe20000400000 */
[----:B---3--:R-:W-:Y:S01]  /*cb10*/  LEA R17, R28, R15, 0x2 ;  /* 0x0000000f1c117211 */ /* 0x008fe200078e10ff */
[----:B------:R-:W-:Y:S01]  /*cb20*/  @P4 IMAD.MOV.U32 R9, RZ, RZ, 0x7f800000 ;  /* 0x7f800000ff094424 */ /* 0x000fe200078e00ff */
[----:B------:R-:W-:Y:S01]  /*cb30*/  F2FP.BF16.F32.PACK_AB R22, R52, R115 ;  /* 0x000000733416723e */ /* 0x000fe200000010ff */
[----:B------:R-:W-:Y:S01]  /*cb40*/  IMAD R8, R181, UR5, RZ ;  /* 0x00000005b5087c24 */ /* 0x000fe2000f8e02ff */
[----:B------:R-:W-:Y:S01]  /*cb50*/  LEA R19, R28, R17, 0x2 ;  /* 0x000000111c137211 */ /* 0x000fe200078e10ff */
[----:B------:R-:W-:Y:S01]  /*cb60*/  FADD R118, R40, R43 ;  /* 0x0000002b28767221 */ /* 0x000fe20000000000 */
[----:B------:R-:W-:Y:S01]  /*cb70*/  F2FP.BF16.F32.PACK_AB R23, R46, R47 ;  /* 0x0000002f2e17723e */ /* 0x000fe200000010ff */
[----:B------:R-:W-:Y:S01]  /*cb80*/  FFMA.FTZ R42, R42, 1.4426950216293334961, R11 ;  /* 0x3fb8aa3b2a2a7823 */ /* 0x000fe2000001000b */
[----:B------:R-:W-:Y:S01]  /*cb90*/  LEA R133, R28, R19, 0x2 ;  /* 0x000000131c857211 */ /* 0x000fe200078e10ff */
[----:B------:R-:W-:Y:S01]  /*cba0*/  @P4 FFMA.FTZ R118, R34, R9, +INF ;  /* 0x7f80000022764423 */ /* 0x000fe20000010009 */
[----:B------:R-:W-:Y:S01]  /*cbb0*/  @P6 IMAD.MOV.U32 R11, RZ, RZ, 0x7f800000 ;  /* 0x7f800000ff0b6424 */ /* 0x000fe200078e00ff */
[----:B------:R0:W-:Y:S01]  /*cbc0*/  STS.128 [R131+UR6+0x180], R20 ;  /* 0x0001801483007988 */ /* 0x0001e20008000c06 */
[----:B------:R-:W-:Y:S01]  /*cbd0*/  IMAD.SHL.U32 R9, R8, 0x2, RZ ;  /* 0x0000000208097824 */ /* 0x000fe200078e00ff */
[----:B------:R-:W-:Y:S01]  /*cbe0*/  F2FP.BF16.F32.PACK_AB R25, R62, R119 ;  /* 0x000000773e19723e */ /* 0x000fe200000010ff */
[----:B------:R-:W-:Y:S01]  /*cbf0*/  FADD R115, R38, R45 ;  /* 0x0000002d26737221 */ /* 0x000fe20000000000 */
[----:B------:R-:W-:Y:S01]  /*cc00*/  F2FP.BF16.F32.PACK_AB R26, R51, R58 ;  /* 0x0000003a331a723e */ /* 0x000fe200000010ff */
[----:B------:R-:W-:Y:S01]  /*cc10*/  UIMAD.WIDE UR4, UR4, 0x2, URZ ;  /* 0x00000002040478a5 */ /* 0x000fe2000f8e023f */
[----:B------:R-:W-:Y:S01]  /*cc20*/  @P6 FFMA.FTZ R115, R32, R11, +INF ;  /* 0x7f80000020736423 */ /* 0x000fe2000001000b */
[----:B------:R-:W-:Y:S01]  /*cc30*/  IMAD.HI R8, R8, 0x2, RZ ;  /* 0x0000000208087827 */ /* 0x000fe200078e02ff */
[----:B--2---:R-:W-:Y:S01]  /*cc40*/  IADD3 R176, P4, P6, R9, UR8, R176 ;  /* 0x0000000809b07c10 */ /* 0x004fe2000fe9e0b0 */
[----:B------:R1:W-:Y:S01]  /*cc50*/  STS.128 [R131+UR6+0x380], R24 ;  /* 0x0003801883007988 */ /* 0x0003e20008000c06 */
[----:B------:R-:W-:Y:S01]  /*cc60*/  @P5 MOV R10, 0x7f800000 ;  /* 0x7f800000000a5802 */ /* 0x000fe20000000f00 */
[----:B------:R-:W-:Y:S01]  /*cc70*/  FADD R119, R41, R42 ;  /* 0x0000002a29777221 */ /* 0x000fe20000000000 */
[----:B------:R-:W-:Y:S01]  /*cc80*/  IADD3.X R178, R8, UR5, R177, P4, P6 ;  /* 0x0000000508b27c10 */ /* 0x000fe2000a7ec4b1 */
[----:B------:R-:W-:Y:S01]  /*cc90*/  ULDC UR4, c[0x0][0x27c] ;  /* 0x00009f0000047ab9 */ /* 0x000fe20000000800 */
[----:B------:R-:W-:Y:S01]  /*cca0*/  BAR.SYNC.DEFER_BLOCKING 0x0 ;  /* 0x0000000000007b1d */ /* 0x000fe20000010000 */
[----:B------:R-:W-:Y:S01]  /*ccb0*/  LEA R40, P4, R29, R176, 0x1 ;  /* 0x000000b01d287211 */ /* 0x000fe200078808ff */
[----:B------:R-:W-:Y:S01]  /*ccc0*/  @P5 FFMA.FTZ R119, R7, R10, +INF ;  /* 0x7f80000007775423 */ /* 0x000fe2000001000a */
[----:B0-----:R-:W-:Y:S01]  /*ccd0*/  LEA R21, R28, R133, 0x2 ;  /* 0x000000851c157211 */ /* 0x001fe200078e10ff */
[----:B------:R-:W-:Y:S01]  /*cce0*/  UIMAD UR4, UR7, UR4, URZ ;  /* 0x00000004070472a4 */ /* 0x000fe2000f8e023f */
[----:B------:R-:W-:-:S02]  /*ccf0*/  LEA R44, P6, R31, R176, 0x1 ;  /* 0x000000b01f2c7211 */ /* 0x000fc400078c08ff */
[----:B------:R-:W-:Y:S01]  /*cd00*/  LEA.HI.X.SX32 R41, R29, R178, 0x1, P4 ;  /* 0x000000b21d297211 */ /* 0x000fe200020f0eff */
[C---:B------:R-:W-:Y:S01]  /*cd10*/  IMAD R23, R28.reuse, 0x4, R21 ;  /* 0x000000041c177824 */ /* 0x040fe200078e0215 */
[-C--:B------:R-:W-:Y:S01]  /*cd20*/  LEA R42, P5, R33, R176.reuse, 0x1 ;  /* 0x000000b0212a7211 */ /* 0x080fe200078a08ff */
[----:B------:R-:W-:Y:S01]  /*cd30*/  USHF.L.U32 UR7, UR4, 0x2, URZ ;  /* 0x0000000204077899 */ /* 0x000fe2000800063f */
[----:B------:R-:W-:Y:S01]  /*cd40*/  LEA R46, P4, R35, R176, 0x1 ;  /* 0x000000b0232e7211 */ /* 0x000fe200078808ff */
[----:B------:R-:W-:Y:S01]  /*cd50*/  UIMAD.WIDE UR4, UR4, 0x4, URZ ;  /* 0x00000004040478a5 */ /* 0x000fe2000f8e023f */
[C---:B-1----:R-:W-:Y:S02]  /*cd60*/  LEA R25, R28.reuse, R23, 0x2 ;  /* 0x000000171c197211 */ /* 0x042fe400078e10ff */
[----:B------:R-:W-:Y:S02]  /*cd70*/  LEA.HI.X.SX32 R45, R31, R178, 0x1, P6 ;  /* 0x000000b21f2d7211 */ /* 0x000fe400030f0eff */
[----:B------:R-:W-:-:S02]  /*cd80*/  LEA R27, R28, R25, 0x2 ;  /* 0x000000191c1b7211 */ /* 0x000fc400078e10ff */
[----:B------:R-:W-:Y:S02]  /*cd90*/  LEA R48, P6, R37, R176, 0x1 ;  /* 0x000000b025307211 */ /* 0x000fe400078c08ff */
[-C--:B------:R-:W-:Y:S01]  /*cda0*/  LEA.HI.X.SX32 R43, R33, R178.reuse, 0x1, P5 ;  /* 0x000000b2212b7211 */ /* 0x080fe200028f0eff */
[----:B------:R-:W-:Y:S01]  /*cdb0*/  IMAD R143, R28, 0x4, R27 ;  /* 0x000000041c8f7824 */ /* 0x000fe200078e021b */
[----:B------:R-:W-:Y:S01]  /*cdc0*/  LEA.HI.X.SX32 R47, R35, R178, 0x1, P4 ;  /* 0x000000b2232f7211 */ /* 0x000fe200020f0eff */
[----:B------:R-:W0:Y:S01]  /*cdd0*/  LDS.128 R8, [R0+UR6] ;  /* 0x0000000600087984 */ /* 0x000e220008000c00 */
[-C--:B------:R-:W-:Y:S02]  /*cde0*/  LEA R50, P5, R39, R176.reuse, 0x1 ;  /* 0x000000b027327211 */ /* 0x080fe400078a08ff */
[----:B------:R-:W-:Y:S02]  /*cdf0*/  LEA R52, P4, R57, R176, 0x1 ;  /* 0x000000b039347211 */ /* 0x000fe400078808ff */
[----:B------:R-:W-:-:S02]  /*ce00*/  LEA.HI.X.SX32 R49, R37, R178, 0x1, P6 ;  /* 0x000000b225317211 */ /* 0x000fc400030f0eff */
[----:B------:R-:W-:Y:S02]  /*ce10*/  LEA R56, P6, R59, R176, 0x1 ;  /* 0x000000b03b387211 */ /* 0x000fe400078c08ff */
[----:B------:R-:W-:Y:S02]  /*ce20*/  LEA R145, R28, R143, 0x2 ;  /* 0x0000008f1c917211 */ /* 0x000fe400078e10ff */
[-C--:B------:R-:W-:Y:S02]  /*ce30*/  LEA.HI.X.SX32 R51, R39, R178.reuse, 0x1, P5 ;  /* 0x000000b227337211 */ /* 0x080fe400028f0eff */
[----:B------:R-:W-:Y:S01]  /*ce40*/  LEA.HI.X.SX32 R53, R57, R178, 0x1, P4 ;  /* 0x000000b239357211 */ /* 0x000fe200020f0eff */
[----:B------:R-:W-:Y:S01]  /*ce50*/  LDS.128 R36, [R158+UR6+0xc00] ;  /* 0x000c00069e247984 */ /* 0x000fe20008000c00 */
[----:B------:R-:W-:Y:S02]  /*ce60*/  LEA R58, P5, R77, R176, 0x1 ;  /* 0x000000b04d3a7211 */ /* 0x000fe400078a08ff */
[----:B------:R-:W-:-:S02]  /*ce70*/  LEA.HI.X.SX32 R57, R59, R178, 0x1, P6 ;  /* 0x000000b23b397211 */ /* 0x000fc400030f0eff */
[-C--:B------:R-:W-:Y:S02]  /*ce80*/  LEA R76, P4, R55, R176.reuse, 0x1 ;  /* 0x000000b0374c7211 */ /* 0x080fe400078808ff */
[----:B------:R-:W-:Y:S02]  /*ce90*/  LEA R64, P6, R65, R176, 0x1 ;  /* 0x000000b041407211 */ /* 0x000fe400078c08ff */
[C---:B------:R-:W-:Y:S02]  /*cea0*/  LEA R147, R28.reuse, R145, 0x2 ;  /* 0x000000911c937211 */ /* 0x040fe400078e10ff */
[----:B------:R-:W-:Y:S02]  /*ceb0*/  LEA.HI.X.SX32 R59, R77, R178, 0x1, P5 ;  /* 0x000000b24d3b7211 */ /* 0x000fe400028f0eff */
[----:B------:R-:W-:Y:S01]  /*cec0*/  LEA R60, P5, R61, R176, 0x1 ;  /* 0x000000b03d3c7211 */ /* 0x000fe200078a08ff */
[----:B------:R-:W-:Y:S01]  /*ced0*/  IMAD R149, R28, 0x4, R147 ;  /* 0x000000041c957824 */ /* 0x000fe200078e0293 */
[----:B------:R-:W-:-:S02]  /*cee0*/  LEA.HI.X.SX32 R77, R55, R178, 0x1, P4 ;  /* 0x000000b2374d7211 */ /* 0x000fc400020f0eff */
[----:B------:R-:W-:Y:S02]  /*cef0*/  LEA.HI.X.SX32 R65, R65, R178, 0x1, P6 ;  /* 0x000000b241417211 */ /* 0x000fe400030f0eff */
[-C--:B------:R-:W-:Y:S02]  /*cf00*/  LEA R62, P4, R63, R176.reuse, 0x1 ;  /* 0x000000b03f3e7211 */ /* 0x080fe400078808ff */
[----:B------:R-:W-:Y:S02]  /*cf10*/  LEA R68, P6, R69, R176, 0x1 ;  /* 0x000000b045447211 */ /* 0x000fe400078c08ff */
[----:B------:R-:W-:Y:S02]  /*cf20*/  LEA.HI.X.SX32 R61, R61, R178, 0x1, P5 ;  /* 0x000000b23d3d7211 */ /* 0x000fe400028f0eff */
[----:B------:R-:W-:Y:S01]  /*cf30*/  LEA R72, P5, R73, R176, 0x1 ;  /* 0x000000b049487211 */ /* 0x000fe200078a08ff */
[----:B0-----:R-:W-:Y:S01]  /*cf40*/  STG.E.U16 desc[UR10][R40.64], R8 ;  /* 0x0000000828007986 */ /* 0x001fe2000c10150a */
[----:B------:R-:W-:-:S02]  /*cf50*/  LEA.HI.X.SX32 R63, R63, R178, 0x1, P4 ;  /* 0x000000b23f3f7211 */ /* 0x000fc400020f0eff */
[----:B------:R-:W-:Y:S02]  /*cf60*/  LEA.HI.X.SX32 R69, R69, R178, 0x1, P6 ;  /* 0x000000b245457211 */ /* 0x000fe400030f0eff */
[-C--:B------:R-:W-:Y:S02]  /*cf70*/  LEA R66, P4, R67, R176.reuse, 0x1 ;  /* 0x000000b043427211 */ /* 0x080fe400078808ff */
[----:B------:R-:W-:Y:S02]  /*cf80*/  LEA R70, P6, R71, R176, 0x1 ;  /* 0x000000b047467211 */ /* 0x000fe400078c08ff */
[----:B------:R-:W-:Y:S02]  /*cf90*/  LEA R151, R28, R149, 0x2 ;  /* 0x000000951c977211 */ /* 0x000fe400078e10ff */
[----:B------:R-:W-:Y:S02]  /*cfa0*/  LEA.HI.X.SX32 R73, R73, R178, 0x1, P5 ;  /* 0x000000b249497211 */ /* 0x000fe400028f0eff */
[----:B------:R-:W-:-:S02]  /*cfb0*/  LEA R74, P5, R75, R176, 0x1 ;  /* 0x000000b04b4a7211 */ /* 0x000fc400078a08ff */
[-C--:B------:R-:W-:Y:S02]  /*cfc0*/  LEA.HI.X.SX32 R67, R67, R178.reuse, 0x1, P4 ;  /* 0x000000b243437211 */ /* 0x080fe400020f0eff */
[----:B------:R-:W-:Y:S02]  /*cfd0*/  LEA.HI.X.SX32 R71, R71, R178, 0x1, P6 ;  /* 0x000000b247477211 */ /* 0x000fe400030f0eff */
[C---:B------:R-:W-:Y:S02]  /*cfe0*/  LEA R121, R28.reuse, R151, 0x2 ;  /* 0x000000971c797211 */ /* 0x040fe400078e10ff */
[-C--:B------:R-:W-:Y:S02]  /*cff0*/  LEA R86, P4, R87, R176.reuse, 0x1 ;  /* 0x000000b057567211 */ /* 0x080fe400078808ff */
[----:B------:R-:W-:Y:S01]  /*d000*/  LEA R84, P6, R85, R176, 0x1 ;  /* 0x000000b055547211 */ /* 0x000fe200078c08ff */
[----:B------:R-:W-:Y:S01]  /*d010*/  IMAD R153, R28, 0x4, R121 ;  /* 0x000000041c997824 */ /* 0x000fe200078e0279 */
[----:B------:R-:W-:-:S02]  /*d020*/  LEA.HI.X.SX32 R75, R75, R178, 0x1, P5 ;  /* 0x000000b24b4b7211 */ /* 0x000fc400028f0eff */
[----:B------:R-:W-:Y:S02]  /*d030*/  LEA R80, P5, R81, R176, 0x1 ;  /* 0x000000b051507211 */ /* 0x000fe400078a08ff */
[-C--:B------:R-:W-:Y:S02]  /*d040*/  LEA.HI.X.SX32 R87, R87, R178.reuse, 0x1, P4 ;  /* 0x000000b257577211 */ /* 0x080fe400020f0eff */
[----:B------:R-:W-:Y:S02]  /*d050*/  LEA.HI.X.SX32 R85, R85, R178, 0x1, P6 ;  /* 0x000000b255557211 */ /* 0x000fe400030f0eff */
[-C--:B------:R-:W-:Y:S02]  /*d060*/  LEA R78, P4, R79, R176.reuse, 0x1 ;  /* 0x000000b04f4e7211 */ /* 0x080fe400078808ff */
[----:B------:R-:W-:Y:S02]  /*d070*/  LEA R90, P6, R91, R176, 0x1 ;  /* 0x000000b05b5a7211 */ /* 0x000fe400078c08ff */
[----:B------:R-:W-:-:S02]  /*d080*/  LEA.HI.X.SX32 R81, R81, R178, 0x1, P5 ;  /* 0x000000b251517211 */ /* 0x000fc400028f0eff */
[----:B------:R-:W-:Y:S02]  /*d090*/  LEA R88, P5, R89, R176, 0x1 ;  /* 0x000000b059587211 */ /* 0x000fe400078a08ff */
[-C--:B------:R-:W-:Y:S02]  /*d0a0*/  LEA.HI.X.SX32 R79, R79, R178.reuse, 0x1, P4 ;  /* 0x000000b24f4f7211 */ /* 0x080fe400020f0eff */
[----:B------:R-:W-:Y:S02]  /*d0b0*/  LEA.HI.X.SX32 R91, R91, R178, 0x1, P6 ;  /* 0x000000b25b5b7211 */ /* 0x000fe400030f0eff */
[----:B------:R-:W-:Y:S02]  /*d0c0*/  LEA R155, R28, R153, 0x2 ;  /* 0x000000991c9b7211 */ /* 0x000fe400078e10ff */
[-C--:B------:R-:W-:Y:S02]  /*d0d0*/  LEA R82, P4, R83, R176.reuse, 0x1 ;  /* 0x000000b053527211 */ /* 0x080fe400078808ff */
[----:B------:R-:W-:-:S02]  /*d0e0*/  LEA R92, P6, R93, R176, 0x1 ;  /* 0x000000b05d5c7211 */ /* 0x000fc400078c08ff */
[----:B------:R-:W-:Y:S02]  /*d0f0*/  LEA.HI.X.SX32 R89, R89, R178, 0x1, P5 ;  /* 0x000000b259597211 */ /* 0x000fe400028f0eff */
[C---:B------:R-:W-:Y:S02]  /*d100*/  LEA R157, R28.reuse, R155, 0x2 ;  /* 0x0000009b1c9d7211 */ /* 0x040fe400078e10ff */
[----:B------:R-:W-:Y:S02]  /*d110*/  LEA R94, P5, R95, R176, 0x1 ;  /* 0x000000b05f5e7211 */ /* 0x000fe400078a08ff */
[-C--:B------:R-:W-:Y:S01]  /*d120*/  LEA.HI.X.SX32 R83, R83, R178.reuse, 0x1, P4 ;  /* 0x000000b253537211 */ /* 0x080fe200020f0eff */
[----:B------:R-:W-:Y:S01]  /*d130*/  IMAD R159, R28, 0x4, R157 ;  /* 0x000000041c9f7824 */ /* 0x000fe200078e029d */
[----:B------:R-:W-:Y:S02]  /*d140*/  LEA.HI.X.SX32 R93, R93, R178, 0x1, P6 ;  /* 0x000000b25d5d7211 */ /* 0x000fe400030f0eff */
[----:B------:R-:W-:-:S02]  /*d150*/  LEA R96, P4, R97, R176, 0x1 ;  /* 0x000000b061607211 */ /* 0x000fc400078808ff */
[----:B------:R-:W-:Y:S02]  /*d160*/  LEA R98, P6, R99, R176, 0x1 ;  /* 0x000000b063627211 */ /* 0x000fe400078c08ff */
[----:B------:R-:W-:Y:S02]  /*d170*/  LEA.HI.X.SX32 R95, R95, R178, 0x1, P5 ;  /* 0x000000b25f5f7211 */ /* 0x000fe400028f0eff */
[----:B------:R-:W-:Y:S02]  /*d180*/  LEA R100, P5, R101, R176, 0x1 ;  /* 0x000000b065647211 */ /* 0x000fe400078a08ff */
[-C--:B------:R-:W-:Y:S02]  /*d190*/  LEA.HI.X.SX32 R97, R97, R178.reuse, 0x1, P4 ;  /* 0x000000b261617211 */ /* 0x080fe400020f0eff */
[----:B------:R-:W-:Y:S02]  /*d1a0*/  LEA.HI.X.SX32 R99, R99, R178, 0x1, P6 ;  /* 0x000000b263637211 */ /* 0x000fe400030f0eff */
[----:B------:R-:W-:-:S02]  /*d1b0*/  LEA R102, P4, R103, R176, 0x1 ;  /* 0x000000b067667211 */ /* 0x000fc400078808ff */
[----:B------:R-:W-:Y:S02]  /*d1c0*/  LEA R104, P6, R105, R176, 0x1 ;  /* 0x000000b069687211 */ /* 0x000fe400078c08ff */
[----:B------:R-:W-:Y:S02]  /*d1d0*/  LEA.HI.X.SX32 R101, R101, R178, 0x1, P5 ;  /* 0x000000b265657211 */ /* 0x000fe400028f0eff */
[----:B------:R-:W-:Y:S02]  /*d1e0*/  LEA R163, R28, R159, 0x2 ;  /* 0x0000009f1ca37211 */ /* 0x000fe400078e10ff */
[----:B------:R-:W-:Y:S02]  /*d1f0*/  LEA R106, P5, R107, R176, 0x1 ;  /* 0x000000b06b6a7211 */ /* 0x000fe400078a08ff */
[-C--:B------:R-:W-:Y:S02]  /*d200*/  LEA.HI.X.SX32 R103, R103, R178.reuse, 0x1, P4 ;  /* 0x000000b267677211 */ /* 0x080fe400020f0eff */
[----:B------:R-:W-:-:S02]  /*d210*/  LEA.HI.X.SX32 R105, R105, R178, 0x1, P6 ;  /* 0x000000b269697211 */ /* 0x000fc400030f0eff */
[-C--:B------:R-:W-:Y:S02]  /*d220*/  LEA R108, P4, R109, R176.reuse, 0x1 ;  /* 0x000000b06d6c7211 */ /* 0x080fe400078808ff */
[----:B------:R-:W-:Y:S02]  /*d230*/  LEA R110, P6, R111, R176, 0x1 ;  /* 0x000000b06f6e7211 */ /* 0x000fe400078c08ff */
[----:B------:R-:W-:Y:S02]  /*d240*/  LEA R165, R28, R163, 0x2 ;  /* 0x000000a31ca57211 */ /* 0x000fe400078e10ff */
[----:B------:R-:W-:Y:S02]  /*d250*/  LEA.HI.X.SX32 R107, R107, R178, 0x1, P5 ;  /* 0x000000b26b6b7211 */ /* 0x000fe400028f0eff */
[----:B------:R-:W-:Y:S02]  /*d260*/  LEA R112, P5, R113, R176, 0x1 ;  /* 0x000000b071707211 */ /* 0x000fe400078a08ff */
        /* <DEDUP_REMOVED lines=9> */
[-C--:B------:R-:W-:Y:S02]  /*d300*/  LEA R126, P4, R15, R176.reuse, 0x1 ;  /* 0x000000b00f7e7211 */ /* 0x080fe400078808ff */
[----:B------:R-:W-:Y:S02]  /*d310*/  LEA R128, P6, R17, R176, 0x1 ;  /* 0x000000b011807211 */ /* 0x000fe400078c08ff */
[----:B------:R-:W-:Y:S02]  /*d320*/  LEA R171, R28, R169, 0x2 ;  /* 0x000000a91cab7211 */ /* 0x000fe400078e10ff */
[----:B------:R-:W-:-:S02]  /*d330*/  LEA.HI.X.SX32 R125, R13, R178, 0x1, P5 ;  /* 0x000000b20d7d7211 */ /* 0x000fc400028f0eff */
[----:B------:R-:W-:Y:S02]  /*d340*/  LEA R130, P5, R19, R176, 0x1 ;  /* 0x000000b013827211 */ /* 0x000fe400078a08ff */
[-C--:B------:R-:W-:Y:S02]  /*d350*/  LEA.HI.X.SX32 R127, R15, R178.reuse, 0x1, P4 ;  /* 0x000000b20f7f7211 */ /* 0x080fe400020f0eff */
[----:B------:R-:W-:Y:S01]  /*d360*/  LEA.HI.X.SX32 R129, R17, R178, 0x1, P6 ;  /* 0x000000b211817211 */ /* 0x000fe200030f0eff */
[----:B------:R-:W0:Y:S01]  /*d370*/  LDS.128 R12, [R158+UR6] ;  /* 0x000000069e0c7984 */ /* 0x000e220008000c00 */
[C---:B------:R-:W-:Y:S02]  /*d380*/  LEA R173, R28.reuse, R171, 0x2 ;  /* 0x000000ab1cad7211 */ /* 0x040fe400078e10ff */
[-C--:B------:R-:W-:Y:S02]  /*d390*/  LEA R132, P4, R133, R176.reuse, 0x1 ;  /* 0x000000b085847211 */ /* 0x080fe400078808ff */
[----:B------:R-:W-:Y:S01]  /*d3a0*/  LEA R134, P6, R21, R176, 0x1 ;  /* 0x000000b015867211 */ /* 0x000fe200078c08ff */
[----:B------:R-:W-:Y:S01]  /*d3b0*/  IMAD R175, R28, 0x4, R173 ;  /* 0x000000041caf7824 */ /* 0x000fe200078e02ad */
[----:B------:R-:W-:-:S02]  /*d3c0*/  LEA.HI.X.SX32 R131, R19, R178, 0x1, P5 ;  /* 0x000000b213837211 */ /* 0x000fc400028f0eff */
[----:B------:R-:W-:Y:S01]  /*d3d0*/  LEA R136, P5, R23, R176, 0x1 ;  /* 0x000000b017887211 */ /* 0x000fe200078a08ff */
[----:B------:R-:W1:Y:S01]  /*d3e0*/  LDS.128 R16, [R0+UR6+0x400] ;  /* 0x0004000600107984 */ /* 0x000e620008000c00 */
[-C--:B------:R-:W-:Y:S02]  /*d3f0*/  LEA.HI.X.SX32 R133, R133, R178.reuse, 0x1, P4 ;  /* 0x000000b285857211 */ /* 0x080fe400020f0eff */
[----:B------:R-:W-:Y:S02]  /*d400*/  LEA.HI.X.SX32 R135, R21, R178, 0x1, P6 ;  /* 0x000000b215877211 */ /* 0x000fe400030f0eff */
[-C--:B------:R-:W-:Y:S02]  /*d410*/  LEA R138, P4, R25, R176.reuse, 0x1 ;  /* 0x000000b0198a7211 */ /* 0x080fe400078808ff */
[----:B------:R-:W-:Y:S02]  /*d420*/  LEA R140, P6, R27, R176, 0x1 ;  /* 0x000000b01b8c7211 */ /* 0x000fe400078c08ff */
[----:B------:R-:W-:-:S02]  /*d430*/  LEA.HI.X.SX32 R137, R23, R178, 0x1, P5 ;  /* 0x000000b217897211 */ /* 0x000fc400028f0eff */
[-C--:B------:R-:W-:Y:S01]  /*d440*/  LEA.HI.X.SX32 R139, R25, R178.reuse, 0x1, P4 ;  /* 0x000000b2198b7211 */ /* 0x080fe200020f0eff */
[----:B------:R-:W2:Y:S01]  /*d450*/  LDS.128 R20, [R158+UR6+0x400] ;  /* 0x000400069e147984 */ /* 0x000ea20008000c00 */
[----:B------:R-:W-:Y:S02]  /*d460*/  LEA.HI.X.SX32 R141, R27, R178, 0x1, P6 ;  /* 0x000000b21b8d7211 */ /* 0x000fe400030f0eff */
[----:B------:R-:W-:Y:S01]  /*d470*/  LEA R174, R28, R175, 0x2 ;  /* 0x000000af1cae7211 */ /* 0x000fe200078e10ff */
[----:B------:R-:W3:Y:S01]  /*d480*/  LDS.128 R24, [R0+UR6+0x800] ;  /* 0x0008000600187984 */ /* 0x000ee20008000c00 */
[----:B------:R-:W-:Y:S02]  /*d490*/  FSETP.NEU.AND P2, PT, R32, RZ, PT ;  /* 0x000000ff2000720b */ /* 0x000fe40003f4d000 */
[----:B------:R-:W-:Y:S01]  /*d4a0*/  FSETP.NEU.AND P1, PT, R34, RZ, PT ;  /* 0x000000ff2200720b */ /* 0x000fe20003f2d000 */
[----:B------:R-:W4:Y:S01]  /*d4b0*/  LDS.128 R28, [R158+UR6+0x800] ;  /* 0x000800069e1c7984 */ /* 0x000f220008000c00 */
[----:B------:R-:W-:-:S02]  /*d4c0*/  LEA R142, P5, R143, R176, 0x1 ;  /* 0x000000b08f8e7211 */ /* 0x000fc400078a08ff */
[-C--:B------:R-:W-:Y:S01]  /*d4d0*/  LEA R144, P4, R145, R176.reuse, 0x1 ;  /* 0x000000b091907211 */ /* 0x080fe200078808ff */
[----:B------:R-:W5:Y:S01]  /*d4e0*/  LDS.128 R32, [R0+UR6+0xc00] ;  /* 0x000c000600207984 */ /* 0x000f620008000c00 */
[----:B------:R-:W-:Y:S02]  /*d4f0*/  LEA R146, P6, R147, R176, 0x1 ;  /* 0x000000b093927211 */ /* 0x000fe400078c08ff */
[----:B------:R-:W-:Y:S02]  /*d500*/  LEA.HI.X.SX32 R143, R143, R178, 0x1, P5 ;  /* 0x000000b28f8f7211 */ /* 0x000fe400028f0eff */
[----:B------:R-:W-:Y:S01]  /*d510*/  LEA R148, P5, R149, R176, 0x1 ;  /* 0x000000b095947211 */ /* 0x000fe200078a08ff */
[----:B0-----:R0:W-:Y:S01]  /*d520*/  STG.E.U16 desc[UR10][R44.64], R12 ;  /* 0x0000000c2c007986 */ /* 0x0011e2000c10150a */
[----:B------:R-:W-:Y:S02]  /*d530*/  LEA.HI.X.SX32 R145, R145, R178, 0x1, P4 ;  /* 0x000000b291917211 */ /* 0x000fe400020f0eff */
[----:B------:R-:W-:-:S02]  /*d540*/  LEA R150, P4, R151, R176, 0x1 ;  /* 0x000000b097967211 */ /* 0x000fc400078808ff */
[----:B------:R-:W-:Y:S02]  /*d550*/  LEA.HI.X.SX32 R147, R147, R178, 0x1, P6 ;  /* 0x000000b293937211 */ /* 0x000fe400030f0eff */
[----:B------:R-:W-:Y:S02]  /*d560*/  LEA R120, P6, R121, R176, 0x1 ;  /* 0x000000b079787211 */ /* 0x000fe400078c08ff */
[----:B------:R-:W-:Y:S01]  /*d570*/  LEA.HI.X.SX32 R149, R149, R178, 0x1, P5 ;  /* 0x000000b295957211 */ /* 0x000fe200028f0eff */
[----:B-1----:R-:W-:Y:S01]  /*d580*/  STG.E.U16 desc[UR10][R42.64], R16 ;  /* 0x000000102a007986 */ /* 0x002fe2000c10150a */
[----:B------:R-:W-:Y:S02]  /*d590*/  LEA R152, P5, R153, R176, 0x1 ;  /* 0x000000b099987211 */ /* 0x000fe400078a08ff */
[----:B------:R-:W-:Y:S02]  /*d5a0*/  LEA.HI.X.SX32 R151, R151, R178, 0x1, P4 ;  /* 0x000000b297977211 */ /* 0x000fe400020f0eff */
[----:B------:R-:W-:-:S02]  /*d5b0*/  LEA R154, P4, R155, R176, 0x1 ;  /* 0x000000b09b9a7211 */ /* 0x000fc400078808ff */
[----:B------:R-:W-:Y:S02]  /*d5c0*/  LEA.HI.X.SX32 R121, R121, R178, 0x1, P6 ;  /* 0x000000b279797211 */ /* 0x000fe400030f0eff */
[----:B------:R-:W-:Y:S02]  /*d5d0*/  LEA R156, P6, R157, R176, 0x1 ;  /* 0x000000b09d9c7211 */ /* 0x000fe400078c08ff */
[----:B------:R-:W-:Y:S01]  /*d5e0*/  LEA.HI.X.SX32 R153, R153, R178, 0x1, P5 ;  /* 0x000000b299997211 */ /* 0x000fe200028f0eff */
[----:B--2---:R-:W-:Y:S01]  /*d5f0*/  STG.E.U16 desc[UR10][R46.64], R20 ;  /* 0x000000142e007986 */ /* 0x004fe2000c10150a */
[----:B------:R-:W-:Y:S02]  /*d600*/  LEA R160, P5, R159, R176, 0x1 ;  /* 0x000000b09fa07211 */ /* 0x000fe400078a08ff */
[----:B------:R-:W-:Y:S01]  /*d610*/  LEA.HI.X.SX32 R155, R155, R178, 0x1, P4 ;  /* 0x000000b29b9b7211 */ /* 0x000fe200020f0eff */
[----:B---3--:R-:W-:Y:S01]  /*d620*/  STG.E.U16 desc[UR10][R48.64], R24 ;  /* 0x0000001830007986 */ /* 0x008fe2000c10150a */
[----:B------:R-:W-:-:S02]  /*d630*/  LEA R162, P4, R163, R176, 0x1 ;  /* 0x000000b0a3a27211 */ /* 0x000fc400078808ff */
[----:B------:R-:W-:Y:S01]  /*d640*/  LEA.HI.X.SX32 R157, R157, R178, 0x1, P6 ;  /* 0x000000b29d9d7211 */ /* 0x000fe200030f0eff */
[----:B----4-:R-:W-:Y:S01]  /*d650*/  STG.E.U16 desc[UR10][R50.64], R28 ;  /* 0x0000001c32007986 */ /* 0x010fe2000c10150a */
[----:B------:R-:W-:Y:S02]  /*d660*/  LEA R166, P6, R165, R176, 0x1 ;  /* 0x000000b0a5a67211 */ /* 0x000fe400078c08ff */
[----:B------:R-:W-:Y:S01]  /*d670*/  LEA.HI.X.SX32 R161, R159, R178, 0x1, P5 ;  /* 0x000000b29fa17211 */ /* 0x000fe200028f0eff */
[----:B-----5:R-:W-:Y:S01]  /*d680*/  STG.E.U16 desc[UR10][R52.64], R32 ;  /* 0x0000002034007986 */ /* 0x020fe2000c10150a */
[----:B------:R-:W-:Y:S02]  /*d690*/  LEA R164, P5, R169, R176, 0x1 ;  /* 0x000000b0a9a47211 */ /* 0x000fe400078a08ff */
[----:B------:R-:W-:Y:S01]  /*d6a0*/  LEA.HI.X.SX32 R163, R163, R178, 0x1, P4 ;  /* 0x000000b2a3a37211 */ /* 0x000fe200020f0eff */
[----:B------:R1:W-:Y:S01]  /*d6b0*/  STG.E.U16 desc[UR10][R56.64], R36 ;  /* 0x0000002438007986 */ /* 0x0003e2000c10150a */
[----:B------:R-:W-:-:S02]  /*d6c0*/  LEA R168, P4, R171, R176, 0x1 ;  /* 0x000000b0aba87211 */ /* 0x000fc400078808ff */
[----:B------:R-:W-:Y:S02]  /*d6d0*/  LEA.HI.X.SX32 R167, R165, R178, 0x1, P6 ;  /* 0x000000b2a5a77211 */ /* 0x000fe400030f0eff */
[----:B------:R-:W-:Y:S02]  /*d6e0*/  LEA R170, P6, R173, R176, 0x1 ;  /* 0x000000b0adaa7211 */ /* 0x000fe400078c08ff */
[-C--:B------:R-:W-:Y:S02]  /*d6f0*/  LEA.HI.X.SX32 R165, R169, R178.reuse, 0x1, P5 ;  /* 0x000000b2a9a57211 */ /* 0x080fe400028f0eff */
[-C--:B------:R-:W-:Y:S02]  /*d700*/  LEA.HI.X.SX32 R169, R171, R178.reuse, 0x1, P4 ;  /* 0x000000b2aba97211 */ /* 0x080fe400020f0eff */
[----:B------:R-:W-:Y:S02]  /*d710*/  LEA.HI.X.SX32 R171, R173, R178, 0x1, P6 ;  /* 0x000000b2adab7211 */ /* 0x000fe400030f0eff */
[----:B------:R-:W-:-:S02]  /*d720*/  FSETP.NEU.AND P6, PT, R7, RZ, PT ;  /* 0x000000ff0700720b */ /* 0x000fc40003fcd000 */
[----:B------:R-:W-:Y:S02]  /*d730*/  PRMT R0, R8, 0x7632, R0 ;  /* 0x0000763208007816 */ /* 0x000fe40000000000 */
[----:B------:R-:W-:Y:S02]  /*d740*/  PRMT R7, R12, 0x7632, R7 ;  /* 0x000076320c077816 */ /* 0x000fe40000000007 */
[----:B------:R-:W-:Y:S01]  /*d750*/  PRMT R8, R16, 0x7632, R8 ;  /* 0x0000763210087816 */ /* 0x000fe20000000008 */
[----:B------:R-:W-:Y:S01]  /*d760*/  STG.E.U16 desc[UR10][R58.64], R0 ;  /* 0x000000003a007986 */ /* 0x000fe2000c10150a */
[----:B0-----:R-:W-:Y:S02]  /*d770*/  PRMT R12, R20, 0x7632, R12 ;  /* 0x00007632140c7816 */ /* 0x001fe4000000000c */
[----:B-1----:R-:W-:Y:S01]  /*d780*/  PRMT R36, R32, 0x7632, R36 ;  /* 0x0000763220247816 */ /* 0x002fe20000000024 */
[----:B------:R-:W-:Y:S01]  /*d790*/  STG.E.U16 desc[UR10][R76.64], R7 ;  /* 0x000000074c007986 */ /* 0x000fe2000c10150a */
[----:B------:R-:W-:-:S02]  /*d7a0*/  PRMT R24, R24, 0x7632, R24 ;  /* 0x0000763218187816 */ /* 0x000fc40000000018 */
[----:B------:R-:W-:Y:S01]  /*d7b0*/  PRMT R28, R28, 0x7632, R28 ;  /* 0x000076321c1c7816 */ /* 0x000fe2000000001c */
[----:B------:R0:W-:Y:S01]  /*d7c0*/  STG.E.U16 desc[UR10][R64.64], R8 ;  /* 0x0000000840007986 */ /* 0x0001e2000c10150a */
[----:B------:R-:W-:Y:S02]  /*d7d0*/  PRMT R16, R36, 0x7632, R16 ;  /* 0x0000763224107816 */ /* 0x000fe40000000010 */
[----:B------:R-:W-:Y:S01]  /*d7e0*/  PRMT R41, R9, 0x7632, R41 ;  /* 0x0000763209297816 */ /* 0x000fe20000000029 */
[----:B------:R-:W-:Y:S01]  /*d7f0*/  STG.E.U16 desc[UR10][R60.64], R12 ;  /* 0x0000000c3c007986 */ /* 0x000fe2000c10150a */
[----:B------:R-:W-:Y:S02]  /*d800*/  PRMT R46, R13, 0x7632, R46 ;  /* 0x000076320d2e7816 */ /* 0x000fe4000000002e */
[----:B------:R-:W-:Y:S01]  /*d810*/  PRMT R47, R17, 0x7632, R47 ;  /* 0x00007632112f7816 */ /* 0x000fe2000000002f */
        /* <DEDUP_REMOVED lines=8> */
[----:B0-----:R-:W-:Y:S01]  /*d8a0*/  PRMT R64, R10, 0x7632, R64 ;  /* 0x000076320a407816 */ /* 0x001fe20000000040 */
[----:B------:R0:W-:Y:S01]  /*d8b0*/  STG.E.U16 desc[UR10][R66.64], R16 ;  /* 0x0000001042007986 */ /* 0x0001e2000c10150a */
[----:B------:R-:W-:-:S02]  /*d8c0*/  PRMT R65, R14, 0x7632, R65 ;  /* 0x000076320e417816 */ /* 0x000fc40000000041 */
[CC--:B------:R-:W-:Y:S01]  /*d8d0*/  LEA R172, P5, R175.reuse, R176.reuse, 0x1 ;  /* 0x000000b0afac7211 */ /* 0x0c0fe200078a08ff */
[----:B------:R2:W-:Y:S01]  /*d8e0*/  STG.E.U16 desc[UR10][R70.64], R9 ;  /* 0x0000000946007986 */ /* 0x0005e2000c10150a */
[----:B-1----:R-:W-:Y:S02]  /*d8f0*/  PRMT R68, R26, 0x7632, R68 ;  /* 0x000076321a447816 */ /* 0x002fe40000000044 */
[----:B------:R-:W-:Y:S01]  /*d900*/  PRMT R69, R30, 0x7632, R69 ;  /* 0x000076321e457816 */ /* 0x000fe20000000045 */
[----:B------:R-:W-:Y:S01]  /*d910*/  STG.E.U16 desc[UR10][R74.64], R13 ;  /* 0x0000000d4a007986 */ /* 0x000fe2000c10150a */
[----:B------:R-:W-:Y:S02]  /*d920*/  LEA R158, P4, R174, R176, 0x1 ;  /* 0x000000b0ae9e7211 */ /* 0x000fe400078808ff */
[----:B------:R-:W-:Y:S01]  /*d930*/  LEA.HI.X.SX32 R173, R175, R178, 0x1, P5 ;  /* 0x000000b2afad7211 */ /* 0x000fe200028f0eff */
[----:B------:R1:W-:Y:S01]  /*d940*/  STG.E.U16 desc[UR10][R86.64], R17 ;  /* 0x0000001156007986 */ /* 0x0003e2000c10150a */
[----:B0-----:R-:W-:-:S02]  /*d950*/  PRMT R66, R18, 0x7632, R66 ;  /* 0x0000763212427816 */ /* 0x001fc40000000042 */
[----:B------:R-:W-:Y:S01]  /*d960*/  PRMT R67, R22, 0x7632, R67 ;  /* 0x0000763216437816 */ /* 0x000fe20000000043 */
[----:B------:R0:W-:Y:S01]  /*d970*/  STG.E.U16 desc[UR10][R84.64], R21 ;  /* 0x0000001554007986 */ /* 0x0001e2000c10150a */
[----:B--2---:R-:W-:Y:S02]  /*d980*/  PRMT R70, R34, 0x7632, R70 ;  /* 0x0000763222467816 */ /* 0x004fe40000000046 */
[----:B------:R-:W-:Y:S01]  /*d990*/  PRMT R71, R38, 0x7632, R71 ;  /* 0x0000763226477816 */ /* 0x000fe20000000047 */
[----:B------:R2:W-:Y:S01]  /*d9a0*/  STG.E.U16 desc[UR10][R80.64], R25 ;  /* 0x0000001950007986 */ /* 0x0005e2000c10150a */
[----:B------:R-:W-:Y:S02]  /*d9b0*/  LEA.HI.X.SX32 R159, R174, R178, 0x1, P4 ;  /* 0x000000b2ae9f7211 */ /* 0x000fe400020f0eff */
[----:B------:R-:W-:Y:S01]  /*d9c0*/  FSEL R9, R114, -INF , P3 ;  /* 0xff80000072097808 */ /* 0x000fe20001800000 */
[----:B------:R3:W-:Y:S01]  /*d9d0*/  STG.E.U16 desc[UR10][R78.64], R29 ;  /* 0x0000001d4e007986 */ /* 0x0007e2000c10150a */
[----:B-1----:R-:W-:-:S02]  /*d9e0*/  PRMT R86, R35, 0x7632, R86 ;  /* 0x0000763223567816 */ /* 0x002fc40000000056 */
[----:B------:R-:W-:Y:S01]  /*d9f0*/  FSEL R0, R115, -INF , P2 ;  /* 0xff80000073007808 */ /* 0x000fe20001000000 */
[----:B------:R-:W-:Y:S01]  /*da00*/  STG.E.U16 desc[UR10][R90.64], R33 ;  /* 0x000000215a007986 */ /* 0x000fe2000c10150a */
[----:B0-----:R-:W-:Y:S01]  /*da10*/  PRMT R84, R27, 0x7632, R84 ;  /* 0x000076321b547816 */ /* 0x001fe20000000054 */
[----:B------:R-:W-:Y:S01]  /*da20*/  FFMA R12, R9, 0.69314718246459960938, R2 ;  /* 0x3f317218090c7823 */ /* 0x000fe20000000002 */
[----:B------:R-:W-:Y:S01]  /*da30*/  PRMT R85, R31, 0x7632, R85 ;  /* 0x000076321f557816 */ /* 0x000fe20000000055 */
[----:B------:R-:W-:Y:S01]  /*da40*/  STG.E.U16 desc[UR10][R88.64], R37 ;  /* 0x0000002558007986 */ /* 0x000fe2000c10150a */
[----:B--2---:R-:W-:Y:S01]  /*da50*/  PRMT R80, R11, 0x7632, R80 ;  /* 0x000076320b507816 */ /* 0x004fe20000000050 */
[----:B------:R-:W-:Y:S01]  /*da60*/  FFMA R13, R0, 0.69314718246459960938, R3 ;  /* 0x3f317218000d7823 */ /* 0x000fe20000000003 */
[----:B------:R-:W-:Y:S01]  /*da70*/  PRMT R81, R15, 0x7632, R81 ;  /* 0x000076320f517816 */ /* 0x000fe20000000051 */
[----:B------:R0:W-:Y:S01]  /*da80*/  STG.E.U16 desc[UR10][R82.64], R41 ;  /* 0x0000002952007986 */ /* 0x0001e2000c10150a */
[----:B---3--:R-:W-:Y:S01]  /*da90*/  PRMT R79, R39, 0x7632, R79 ;  /* 0x00007632274f7816 */ /* 0x008fe2000000004f */
[----:B------:R-:W-:Y:S01]  /*daa0*/  IMAD.HI R0, R181, 0x4, RZ ;  /* 0x00000004b5007827 */ /* 0x000fe200078e02ff */
[----:B------:R-:W-:Y:S01]  /*dab0*/  FSEL R7, R118, -INF , P1 ;  /* 0xff80000076077808 */ /* 0x000fe20000800000 */
[----:B------:R-:W-:Y:S01]  /*dac0*/  STG.E.U16 desc[UR10][R92.64], R46 ;  /* 0x0000002e5c007986 */ /* 0x000fe2000c10150a */
[----:B------:R-:W-:-:S02]  /*dad0*/  FSEL R8, R119, -INF , P6 ;  /* 0xff80000077087808 */ /* 0x000fc40003000000 */
[----:B------:R-:W-:Y:S01]  /*dae0*/  SHF.L.U32 R3, R181, 0x2, RZ ;  /* 0x00000002b5037819 */ /* 0x000fe200000006ff */
[----:B------:R-:W-:Y:S04]  /*daf0*/  STG.E.U16 desc[UR10][R94.64], R47 ;  /* 0x0000002f5e007986 */ /* 0x000fe8000c10150a */
[----:B------:R-:W-:Y:S01]  /*db00*/  STG.E.U16 desc[UR10][R96.64], R48 ;  /* 0x0000003060007986 */ /* 0x000fe2000c10150a */
[----:B0-----:R-:W-:Y:S02]  /*db10*/  PRMT R83, R19, 0x7632, R83 ;  /* 0x0000763213537816 */ /* 0x001fe40000000053 */
[----:B------:R-:W-:Y:S01]  /*db20*/  PRMT R82, R23, 0x7632, R82 ;  /* 0x0000763217527816 */ /* 0x000fe20000000052 */
[----:B------:R-:W-:Y:S04]  /*db30*/  STG.E.U16 desc[UR10][R98.64], R49 ;  /* 0x0000003162007986 */ /* 0x000fe8000c10150a */
[----:B------:R-:W-:Y:S04]  /*db40*/  STG.E.U16 desc[UR10][R100.64], R50 ;  /* 0x0000003264007986 */ /* 0x000fe8000c10150a */
[----:B------:R-:W-:Y:S04]  /*db50*/  STG.E.U16 desc[UR10][R102.64], R51 ;  /* 0x0000003366007986 */ /* 0x000fe8000c10150a */
[----:B------:R-:W-:Y:S04]  /*db60*/  STG.E.U16 desc[UR10][R104.64], R52 ;  /* 0x0000003468007986 */ /* 0x000fe8000c10150a */
[----:B------:R-:W-:Y:S04]  /*db70*/  STG.E.U16 desc[UR10][R106.64], R10 ;  /* 0x0000000a6a007986 */ /* 0x000fe8000c10150a */
[----:B------:R0:W-:Y:S04]  /*db80*/  STG.E.U16 desc[UR10][R108.64], R14 ;  /* 0x0000000e6c007986 */ /* 0x0001e8000c10150a */
[----:B------:R-:W-:Y:S04]  /*db90*/  STG.E.U16 desc[UR10][R110.64], R18 ;  /* 0x000000126e007986 */ /* 0x000fe8000c10150a */
[----:B------:R-:W-:Y:S04]  /*dba0*/  STG.E.U16 desc[UR10][R112.64], R22 ;  /* 0x0000001670007986 */ /* 0x000fe8000c10150a */
[----:B------:R-:W-:Y:S01]  /*dbb0*/  STG.E.U16 desc[UR10][R116.64], R26 ;  /* 0x0000001a74007986 */ /* 0x000fe2000c10150a */
[----:B0-----:R-:W-:-:S03]  /*dbc0*/  FFMA R14, R7, 0.69314718246459960938, R4 ;  /* 0x3f317218070e7823 */ /* 0x001fc60000000004 */
[----:B------:R-:W-:Y:S04]  /*dbd0*/  STG.E.U16 desc[UR10][R122.64], R30 ;  /* 0x0000001e7a007986 */ /* 0x000fe8000c10150a */
        /* <DEDUP_REMOVED lines=10> */
[----:B------:R0:W-:Y:S04]  /*dc80*/  STG.E.U16 desc[UR10][R144.64], R11 ;  /* 0x0000000b90007986 */ /* 0x0001e8000c10150a */
[----:B------:R1:W-:Y:S04]  /*dc90*/  STG.E.U16 desc[UR10][R146.64], R15 ;  /* 0x0000000f92007986 */ /* 0x0003e8000c10150a */
[----:B------:R2:W-:Y:S04]  /*dca0*/  STG.E.U16 desc[UR10][R148.64], R19 ;  /* 0x0000001394007986 */ /* 0x0005e8000c10150a */
[----:B------:R2:W-:Y:S01]  /*dcb0*/  STG.E.U16 desc[UR10][R150.64], R23 ;  /* 0x0000001796007986 */ /* 0x0005e2000c10150a */
[----:B0-----:R-:W0:Y:S03]  /*dcc0*/  LDC.64 R10, c[0x0][0x230] ;  /* 0x00008c00ff0a7b82 */ /* 0x001e260000000a00 */
[----:B------:R2:W-:Y:S01]  /*dcd0*/  STG.E.U16 desc[UR10][R120.64], R27 ;  /* 0x0000001b78007986 */ /* 0x0005e2000c10150a */
[----:B-1----:R-:W-:-:S03]  /*dce0*/  FFMA R15, R8, 0.69314718246459960938, R5 ;  /* 0x3f317218080f7823 */ /* 0x002fc60000000005 */
[----:B------:R2:W-:Y:S04]  /*dcf0*/  STG.E.U16 desc[UR10][R152.64], R31 ;  /* 0x0000001f98007986 */ /* 0x0005e8000c10150a */
[----:B------:R2:W-:Y:S04]  /*dd00*/  STG.E.U16 desc[UR10][R154.64], R35 ;  /* 0x000000239a007986 */ /* 0x0005e8000c10150a */
[----:B------:R2:W-:Y:S04]  /*dd10*/  STG.E.U16 desc[UR10][R156.64], R39 ;  /* 0x000000279c007986 */ /* 0x0005e8000c10150a */
[----:B------:R2:W-:Y:S04]  /*dd20*/  STG.E.U16 desc[UR10][R160.64], R80 ;  /* 0x00000050a0007986 */ /* 0x0005e8000c10150a */
[----:B------:R2:W-:Y:S01]  /*dd30*/  STG.E.U16 desc[UR10][R162.64], R81 ;  /* 0x00000051a2007986 */ /* 0x0005e2000c10150a */
[----:B0-----:R-:W-:-:S03]  /*dd40*/  IADD3 R2, P1, P2, R3, UR7, R10 ;  /* 0x0000000703027c10 */ /* 0x001fc6000fa3e00a */
[----:B------:R2:W-:Y:S01]  /*dd50*/  STG.E.U16 desc[UR10][R166.64], R83 ;  /* 0x00000053a6007986 */ /* 0x0005e2000c10150a */
[----:B------:R-:W-:-:S03]  /*dd60*/  IADD3.X R3, R0, UR5, R11, P1, P2 ;  /* 0x0000000500037c10 */ /* 0x000fc60008fe440b */
[----:B------:R2:W-:Y:S04]  /*dd70*/  STG.E.U16 desc[UR10][R164.64], R82 ;  /* 0x00000052a4007986 */ /* 0x0005e8000c10150a */
[----:B------:R2:W-:Y:S04]  /*dd80*/  STG.E.U16 desc[UR10][R168.64], R84 ;  /* 0x00000054a8007986 */ /* 0x0005e8000c10150a */
[----:B------:R2:W-:Y:S04]  /*dd90*/  STG.E.U16 desc[UR10][R170.64], R85 ;  /* 0x00000055aa007986 */ /* 0x0005e8000c10150a */
[----:B------:R2:W-:Y:S04]  /*dda0*/  STG.E.U16 desc[UR10][R172.64], R86 ;  /* 0x00000056ac007986 */ /* 0x0005e8000c10150a */
[----:B------:R2:W-:Y:S01]  /*ddb0*/  STG.E.U16 desc[UR10][R158.64], R79 ;  /* 0x0000004f9e007986 */ /* 0x0005e2000c10150a */
[----:B------:R-:W-:Y:S06]  /*ddc0*/  BAR.SYNC.DEFER_BLOCKING 0x0 ;  /* 0x0000000000007b1d */ /* 0x000fec0000010000 */
[----:B------:R2:W-:Y:S02]  /*ddd0*/  STS.128 [R54+UR6], R12 ;  /* 0x0000000c36007988 */ /* 0x0005e40008000c06 */
[----:B------:R-:W-:Y:S06]  /*dde0*/  BAR.SYNC.DEFER_BLOCKING 0x0 ;  /* 0x0000000000007b1d */ /* 0x000fec0000010000 */
[----:B------:R-:W-:Y:S05]  /*ddf0*/  @P0 EXIT ;  /* 0x000000000000094d */ /* 0x000fea0003800000 */
[----:B------:R-:W0:Y:S04]  /*de00*/  LDS R5, [R6] ;  /* 0x0000000006057984 */ /* 0x000e280000000800 */
[----:B0-----:R-:W-:Y:S01]  /*de10*/  STG.E desc[UR10][R2.64], R5 ;  /* 0x0000000502007986 */ /* 0x001fe2000c10190a */
[----:B------:R-:W-:Y:S05]  /*de20*/  EXIT ;  /* 0x000000000000794d */ /* 0x000fea0003800000 */
.L_x_2:
[----:B------:R-:W-:-:S00]  /*de30*/  BRA `(.L_x_2) ;  /* 0xfffffffc00fc7947 */ /* 0x000fc0000383ffff */
[----:B------:R-:W-:-:S00]  /*de40*/  NOP ;  /* 0x0000000000007918 */ /* 0x000fc00000000000 */
        /* <DEDUP_REMOVED lines=11> */
.L_x_3:


//--------------------- .nv.global.init           --------------------------
	.section	.nv.global.init,"aw",@progbits
.nv.global.init:
	.type		_$_str,@object
	.size		_$_str,(.L_0 - _$_str)
_$_str:
        /*0000*/ 	.byte	0x5f, 0x5f, 0x43, 0x55, 0x44, 0x41, 0x5f, 0x46, 0x54, 0x5a, 0x00
.L_0:


//--------------------- .nv.shared.attn_fwd       --------------------------
	.section	.nv.shared.attn_fwd,"aw",@nobits
	.sectionflags	@""
	.align	16
	.zero		1024


//--------------------- .nv.shared.reserved.0     --------------------------
	.section	.nv.shared.reserved.0,"aw",@nobits
	.weak		__nv_reservedSMEM_offset_0_alias
	.size		__nv_reservedSMEM_offset_0_alias, 0, 0
	.other		__nv_reservedSMEM_offset_0_alias,@"STO_CUDA_RESERVED_SHARED STV_DEFAULT"
__nv_reservedSMEM_offset_0_alias:
	.zero		0


//--------------------- .nv.constant0.attn_fwd    --------------------------
	.section	.nv.constant0.attn_fwd,"a",@progbits
	.sectionflags	@""
	.align	4
.nv.constant0.attn_fwd:
	.zero		664


//--------------------- SYMBOLS --------------------------

	.type		.nv.reservedSmem.offset0,@object
	.size		.nv.reservedSmem.offset0,0x4
